//
// Generated by NVIDIA NVVM Compiler
//
// Compiler Build ID: CL-36424714
// Cuda compilation tools, release 13.0, V13.0.88
// Based on NVVM 20.0.0
//

.version 9.0
.target sm_100
.address_size 64

	// .globl	_Z14GPU_validationv
.extern .func  (.param .b32 func_retval0) vprintf
(
	.param .b64 vprintf_param_0,
	.param .b64 vprintf_param_1
)
;
.global .align 1 .b8 $str[25] = {71, 80, 85, 32, 104, 97, 115, 32, 98, 101, 101, 110, 32, 97, 99, 116, 105, 118, 97, 116, 101, 100, 32, 10};

.visible .entry _Z14GPU_validationv()
{
	.reg .b32 	%r<3>;
	.reg .b64 	%rd<3>;

	mov.u64 	%rd1, $str;
	cvta.global.u64 	%rd2, %rd1;
	{ // callseq 0, 0
	.param .b64 param0;
	st.param.b64 	[param0], %rd2;
	.param .b64 param1;
	st.param.b64 	[param1], 0;
	.param .b32 retval0;
	call.uni (retval0), 
	vprintf, 
	(
	param0, 
	param1
	);
	ld.param.b32 	%r1, [retval0];
	} // callseq 0
	ret;

}
	// .globl	_Z8cuRESIZEPhS_iiiiff
.visible .entry _Z8cuRESIZEPhS_iiiiff(
	.param .u64 .ptr .align 1 _Z8cuRESIZEPhS_iiiiff_param_0,
	.param .u64 .ptr .align 1 _Z8cuRESIZEPhS_iiiiff_param_1,
	.param .u32 _Z8cuRESIZEPhS_iiiiff_param_2,
	.param .u32 _Z8cuRESIZEPhS_iiiiff_param_3,
	.param .u32 _Z8cuRESIZEPhS_iiiiff_param_4,
	.param .u32 _Z8cuRESIZEPhS_iiiiff_param_5,
	.param .f32 _Z8cuRESIZEPhS_iiiiff_param_6,
	.param .f32 _Z8cuRESIZEPhS_iiiiff_param_7
)
{
	.reg .pred 	%p<40>;
	.reg .b16 	%rs<9>;
	.reg .b32 	%r<84>;
	.reg .b32 	%f<46>;
	.reg .b64 	%rd<136>;
	.reg .b64 	%fd<11>;

	ld.param.u64 	%rd41, [_Z8cuRESIZEPhS_iiiiff_param_0];
	ld.param.u64 	%rd42, [_Z8cuRESIZEPhS_iiiiff_param_1];
	ld.param.u32 	%r23, [_Z8cuRESIZEPhS_iiiiff_param_2];
	ld.param.u32 	%r24, [_Z8cuRESIZEPhS_iiiiff_param_3];
	ld.param.u32 	%r26, [_Z8cuRESIZEPhS_iiiiff_param_4];
	ld.param.u32 	%r25, [_Z8cuRESIZEPhS_iiiiff_param_5];
	ld.param.f32 	%f12, [_Z8cuRESIZEPhS_iiiiff_param_6];
	ld.param.f32 	%f13, [_Z8cuRESIZEPhS_iiiiff_param_7];
	mov.u32 	%r1, %ctaid.y;
	mov.u32 	%r2, %nctaid.z;
	mov.u32 	%r3, %ctaid.z;
	mov.u32 	%r27, %ntid.x;
	mov.u32 	%r28, %nctaid.x;
	mov.u32 	%r29, %tid.x;
	mov.u32 	%r30, %ctaid.x;
	mad.lo.s32 	%r31, %r1, %r27, %r29;
	mad.lo.s32 	%r32, %r31, %r28, %r30;
	mad.lo.s32 	%r4, %r32, %r2, %r3;
	mul.lo.s32 	%r33, %r27, %r28;
	mul.lo.s32 	%r34, %r33, %r2;
	rem.u32 	%r35, %r4, %r34;
	cvt.u64.u32 	%rd43, %r35;
	mul.lo.s32 	%r36, %r26, %r2;
	mul.lo.s32 	%r5, %r36, %r25;
	cvt.s64.s32 	%rd44, %r5;
	setp.ge.s64 	%p1, %rd43, %rd44;
	@%p1 bra 	$L__BB1_44;
	rem.u32 	%r38, %r4, %r5;
	mul.lo.s32 	%r6, %r25, %r2;
	div.s32 	%r7, %r38, %r6;
	mul.lo.s32 	%r39, %r7, %r6;
	sub.s32 	%r40, %r38, %r39;
	div.u32 	%r8, %r40, %r2;
	cvt.f64.f32 	%fd1, %f12;
	cvt.rn.f64.s32 	%fd2, %r7;
	add.f64 	%fd3, %fd2, 0d3FE0000000000000;
	mul.f64 	%fd4, %fd3, %fd1;
	cvt.rn.f32.f64 	%f1, %fd4;
	cvt.f64.f32 	%fd5, %f13;
	cvt.rn.f64.u32 	%fd6, %r8;
	add.f64 	%fd7, %fd6, 0d3FE0000000000000;
	mul.f64 	%fd8, %fd7, %fd5;
	cvt.rn.f32.f64 	%f2, %fd8;
	mov.b32 	%r9, %f1;
	abs.f32 	%f3, %f1;
	setp.nan.f32 	%p2, %f3, %f3;
	mov.b32 	%r37, -1;
	mov.u32 	%r83, %r37;
	@%p2 bra 	$L__BB1_8;
	setp.ge.f32 	%p3, %f1, 0f5F000000;
	mov.b32 	%r83, -2;
	@%p3 bra 	$L__BB1_8;
	setp.le.f32 	%p4, %f1, 0fDF000000;
	mov.u32 	%r83, %r37;
	@%p4 bra 	$L__BB1_8;
	shr.u32 	%r43, %r9, 23;
	and.b32  	%r10, %r43, 255;
	cvt.u64.u32 	%rd46, %r9;
	shl.b64 	%rd47, %rd46, 39;
	and.b64  	%rd48, %rd47, 4611685468671574016;
	or.b64  	%rd1, %rd48, 4611686018427387904;
	setp.lt.u32 	%p5, %r10, 126;
	mov.b64 	%rd121, 0;
	mov.u64 	%rd122, %rd121;
	@%p5 bra 	$L__BB1_7;
	setp.eq.s32 	%p6, %r10, 189;
	mov.u64 	%rd121, %rd1;
	@%p6 bra 	$L__BB1_7;
	add.s32 	%r44, %r10, -125;
	shl.b64 	%rd50, %rd1, %r44;
	sub.s32 	%r45, 189, %r10;
	shr.u64 	%rd121, %rd1, %r45;
	shr.u64 	%rd122, %rd50, 63;
$L__BB1_7:
	add.s64 	%rd51, %rd122, %rd121;
	setp.lt.s32 	%p7, %r9, 0;
	neg.s64 	%rd52, %rd51;
	selp.b64 	%rd53, %rd52, %rd51, %p7;
	cvt.u32.u64 	%r46, %rd53;
	add.s32 	%r83, %r46, -1;
$L__BB1_8:
	mov.b32 	%r13, %f2;
	abs.f32 	%f4, %f2;
	setp.nan.f32 	%p8, %f4, %f4;
	mov.b64 	%rd54, -9223372036854775808;
	mov.u64 	%rd125, %rd54;
	@%p8 bra 	$L__BB1_15;
	setp.ge.f32 	%p9, %f2, 0f5F000000;
	mov.b64 	%rd125, 9223372036854775807;
	@%p9 bra 	$L__BB1_15;
	setp.le.f32 	%p10, %f2, 0fDF000000;
	mov.u64 	%rd125, %rd54;
	@%p10 bra 	$L__BB1_15;
	shr.u32 	%r47, %r13, 23;
	and.b32  	%r14, %r47, 255;
	cvt.u64.u32 	%rd58, %r13;
	shl.b64 	%rd59, %rd58, 39;
	and.b64  	%rd60, %rd59, 4611685468671574016;
	or.b64  	%rd6, %rd60, 4611686018427387904;
	setp.lt.u32 	%p11, %r14, 126;
	mov.b64 	%rd123, 0;
	mov.u64 	%rd124, %rd123;
	@%p11 bra 	$L__BB1_14;
	setp.eq.s32 	%p12, %r14, 189;
	mov.u64 	%rd123, %rd6;
	@%p12 bra 	$L__BB1_14;
	add.s32 	%r48, %r14, -125;
	shl.b64 	%rd62, %rd6, %r48;
	sub.s32 	%r49, 189, %r14;
	shr.u64 	%rd123, %rd6, %r49;
	shr.u64 	%rd124, %rd62, 63;
$L__BB1_14:
	add.s64 	%rd63, %rd124, %rd123;
	setp.lt.s32 	%p13, %r13, 0;
	neg.s64 	%rd64, %rd63;
	selp.b64 	%rd125, %rd64, %rd63, %p13;
$L__BB1_15:
	cvt.u32.u64 	%r50, %rd125;
	add.s32 	%r51, %r50, -1;
	max.s32 	%r52, %r83, 0;
	max.s32 	%r53, %r51, 0;
	mul.lo.s32 	%r54, %r2, %r1;
	mul.lo.s32 	%r55, %r54, %r23;
	mul.lo.s32 	%r56, %r55, %r24;
	mul.lo.s32 	%r15, %r24, %r2;
	mad.lo.s32 	%r57, %r15, %r52, %r56;
	add.s32 	%r58, %r57, %r3;
	mad.lo.s32 	%r16, %r53, %r2, %r58;
	add.s32 	%r59, %r16, %r15;
	cvt.s64.s32 	%rd13, %r59;
	mul.lo.s32 	%r60, %r15, %r23;
	cvt.s64.s32 	%rd14, %r60;
	or.b64  	%rd65, %rd13, %rd14;
	and.b64  	%rd66, %rd65, -4294967296;
	setp.ne.s64 	%p14, %rd66, 0;
	@%p14 bra 	$L__BB1_17;
	cvt.u32.u64 	%r61, %rd14;
	cvt.u32.u64 	%r62, %rd13;
	div.u32 	%r63, %r62, %r61;
	cvt.u64.u32 	%rd126, %r63;
	bra.uni 	$L__BB1_18;
$L__BB1_17:
	div.s64 	%rd126, %rd13, %rd14;
$L__BB1_18:
	cvt.u32.u64 	%r64, %rd126;
	setp.ge.s32 	%p15, %r1, %r64;
	@%p15 bra 	$L__BB1_26;
	add.s64 	%rd107, %rd125, 1;
	cvt.rn.f32.s64 	%f36, %rd107;
	sub.f32 	%f37, %f36, %f2;
	mul.f32 	%f38, %f37, 0f3F000000;
	add.s32 	%r76, %r16, %r2;
	cvt.rn.f32.s32 	%f39, %r76;
	neg.f32 	%f40, %f38;
	cvt.rn.f32.s32 	%f41, %r16;
	fma.rn.f32 	%f42, %f40, %f41, %f41;
	fma.rn.f32 	%f5, %f38, %f39, %f42;
	mov.b32 	%r17, %f5;
	abs.f32 	%f43, %f5;
	setp.nan.f32 	%p34, %f43, %f43;
	mov.b64 	%rd106, -9223372036854775808;
	mov.u64 	%rd135, %rd106;
	@%p34 bra 	$L__BB1_43;
	setp.ge.f32 	%p35, %f5, 0f5F000000;
	mov.b64 	%rd135, 9223372036854775807;
	@%p35 bra 	$L__BB1_43;
	setp.le.f32 	%p36, %f5, 0fDF000000;
	mov.u64 	%rd135, %rd106;
	@%p36 bra 	$L__BB1_43;
	shr.u32 	%r77, %r17, 23;
	and.b32  	%r18, %r77, 255;
	cvt.u64.u32 	%rd111, %r17;
	shl.b64 	%rd112, %rd111, 39;
	and.b64  	%rd113, %rd112, 4611685468671574016;
	or.b64  	%rd18, %rd113, 4611686018427387904;
	setp.lt.u32 	%p37, %r18, 126;
	mov.b64 	%rd127, 0;
	mov.u64 	%rd128, %rd127;
	@%p37 bra 	$L__BB1_25;
	setp.eq.s32 	%p38, %r18, 189;
	mov.u64 	%rd127, %rd18;
	@%p38 bra 	$L__BB1_25;
	add.s32 	%r78, %r18, -125;
	shl.b64 	%rd115, %rd18, %r78;
	sub.s32 	%r79, 189, %r18;
	shr.u64 	%rd127, %rd18, %r79;
	shr.u64 	%rd128, %rd115, 63;
$L__BB1_25:
	add.s64 	%rd116, %rd128, %rd127;
	setp.lt.s32 	%p39, %r17, 0;
	neg.s64 	%rd117, %rd116;
	selp.b64 	%rd135, %rd117, %rd116, %p39;
	bra.uni 	$L__BB1_43;
$L__BB1_26:
	cvt.s64.s32 	%rd67, %r16;
	cvta.to.global.u64 	%rd68, %rd41;
	add.s64 	%rd69, %rd68, %rd67;
	ld.global.u8 	%rs1, [%rd69];
	cvt.u64.u32 	%rd70, %r2;
	add.s64 	%rd71, %rd69, %rd70;
	ld.global.u8 	%rs2, [%rd71];
	cvt.s64.s32 	%rd72, %r15;
	add.s64 	%rd73, %rd69, %rd72;
	ld.global.u8 	%rs3, [%rd73];
	add.s64 	%rd74, %rd73, %rd70;
	ld.global.u8 	%rs4, [%rd74];
	setp.nan.f32 	%p16, %f4, %f4;
	abs.f32 	%f15, %f2;
	setp.ge.f32 	%p17, %f15, 0f5F000000;
	mov.f32 	%f44, 0fDF000000;
	or.pred  	%p18, %p16, %p17;
	@%p18 bra 	$L__BB1_31;
	shr.u32 	%r65, %r13, 23;
	and.b32  	%r19, %r65, 255;
	cvt.u64.u32 	%rd76, %r13;
	shl.b64 	%rd77, %rd76, 39;
	and.b64  	%rd78, %rd77, 4611685468671574016;
	or.b64  	%rd24, %rd78, 4611686018427387904;
	setp.lt.u32 	%p19, %r19, 126;
	mov.b64 	%rd129, 0;
	mov.u64 	%rd130, %rd129;
	@%p19 bra 	$L__BB1_30;
	setp.eq.s32 	%p20, %r19, 189;
	mov.u64 	%rd129, %rd24;
	@%p20 bra 	$L__BB1_30;
	add.s32 	%r66, %r19, -125;
	shl.b64 	%rd80, %rd24, %r66;
	sub.s32 	%r67, 189, %r19;
	shr.u64 	%rd129, %rd24, %r67;
	shr.u64 	%rd130, %rd80, 63;
$L__BB1_30:
	add.s64 	%rd81, %rd130, %rd129;
	setp.lt.s32 	%p21, %r13, 0;
	neg.s64 	%rd82, %rd81;
	selp.b64 	%rd83, %rd82, %rd81, %p21;
	add.s64 	%rd84, %rd83, 1;
	cvt.rn.f32.s64 	%f44, %rd84;
$L__BB1_31:
	sub.f32 	%f8, %f44, %f2;
	setp.nan.f32 	%p22, %f3, %f3;
	abs.f32 	%f18, %f1;
	setp.ge.f32 	%p23, %f18, 0f5F000000;
	mov.f32 	%f45, 0fDF000000;
	or.pred  	%p24, %p23, %p22;
	@%p24 bra 	$L__BB1_36;
	shr.u32 	%r68, %r9, 23;
	and.b32  	%r20, %r68, 255;
	cvt.u64.u32 	%rd86, %r9;
	shl.b64 	%rd87, %rd86, 39;
	and.b64  	%rd88, %rd87, 4611685468671574016;
	or.b64  	%rd29, %rd88, 4611686018427387904;
	setp.lt.u32 	%p25, %r20, 126;
	mov.b64 	%rd131, 0;
	mov.u64 	%rd132, %rd131;
	@%p25 bra 	$L__BB1_35;
	setp.eq.s32 	%p26, %r20, 189;
	mov.u64 	%rd131, %rd29;
	@%p26 bra 	$L__BB1_35;
	add.s32 	%r69, %r20, -125;
	shl.b64 	%rd90, %rd29, %r69;
	sub.s32 	%r70, 189, %r20;
	shr.u64 	%rd131, %rd29, %r70;
	shr.u64 	%rd132, %rd90, 63;
$L__BB1_35:
	add.s64 	%rd91, %rd132, %rd131;
	setp.lt.s32 	%p27, %r9, 0;
	neg.s64 	%rd92, %rd91;
	selp.b64 	%rd93, %rd92, %rd91, %p27;
	add.s64 	%rd94, %rd93, 1;
	cvt.rn.f32.s64 	%f45, %rd94;
$L__BB1_36:
	mul.f32 	%f19, %f8, 0f3F000000;
	sub.f32 	%f20, %f45, %f1;
	mul.f32 	%f21, %f20, 0f3F000000;
	cvt.rn.f32.u16 	%f22, %rs2;
	neg.f32 	%f23, %f19;
	cvt.rn.f32.u16 	%f24, %rs1;
	fma.rn.f32 	%f25, %f23, %f24, %f24;
	fma.rn.f32 	%f26, %f19, %f22, %f25;
	cvt.f64.f32 	%fd9, %f26;
	cvt.rn.f32.u16 	%f27, %rs4;
	cvt.rn.f32.u16 	%f28, %rs3;
	fma.rn.f32 	%f29, %f23, %f28, %f28;
	fma.rn.f32 	%f30, %f19, %f27, %f29;
	cvt.f64.f32 	%fd10, %f30;
	cvt.rzi.s32.f64 	%r71, %fd9;
	cvt.rzi.s32.f64 	%r72, %fd10;
	cvt.rn.f32.s32 	%f31, %r72;
	neg.f32 	%f32, %f21;
	cvt.rn.f32.s32 	%f33, %r71;
	fma.rn.f32 	%f34, %f32, %f33, %f33;
	fma.rn.f32 	%f11, %f21, %f31, %f34;
	mov.b32 	%r21, %f11;
	abs.f32 	%f35, %f11;
	setp.nan.f32 	%p28, %f35, %f35;
	mov.b64 	%rd95, -9223372036854775808;
	mov.u64 	%rd135, %rd95;
	@%p28 bra 	$L__BB1_43;
	setp.ge.f32 	%p29, %f11, 0f5F000000;
	mov.b64 	%rd135, 9223372036854775807;
	@%p29 bra 	$L__BB1_43;
	setp.le.f32 	%p30, %f11, 0fDF000000;
	mov.u64 	%rd135, %rd95;
	@%p30 bra 	$L__BB1_43;
	shr.u32 	%r73, %r21, 23;
	and.b32  	%r22, %r73, 255;
	cvt.u64.u32 	%rd99, %r21;
	shl.b64 	%rd100, %rd99, 39;
	and.b64  	%rd101, %rd100, 4611685468671574016;
	or.b64  	%rd34, %rd101, 4611686018427387904;
	setp.lt.u32 	%p31, %r22, 126;
	mov.b64 	%rd133, 0;
	mov.u64 	%rd134, %rd133;
	@%p31 bra 	$L__BB1_42;
	setp.eq.s32 	%p32, %r22, 189;
	mov.u64 	%rd133, %rd34;
	@%p32 bra 	$L__BB1_42;
	add.s32 	%r74, %r22, -125;
	shl.b64 	%rd103, %rd34, %r74;
	sub.s32 	%r75, 189, %r22;
	shr.u64 	%rd133, %rd34, %r75;
	shr.u64 	%rd134, %rd103, 63;
$L__BB1_42:
	add.s64 	%rd104, %rd134, %rd133;
	setp.lt.s32 	%p33, %r21, 0;
	neg.s64 	%rd105, %rd104;
	selp.b64 	%rd135, %rd105, %rd104, %p33;
$L__BB1_43:
	mad.lo.s32 	%r80, %r5, %r1, %r3;
	mad.lo.s32 	%r81, %r7, %r6, %r80;
	mad.lo.s32 	%r82, %r8, %r2, %r81;
	cvt.s64.s32 	%rd118, %r82;
	cvta.to.global.u64 	%rd119, %rd42;
	add.s64 	%rd120, %rd119, %rd118;
	st.global.u8 	[%rd120], %rd135;
$L__BB1_44:
	ret;

}


// ===== COMPILED SASS (sm_100) =====

	.target	sm_100

	.elftype	@"ET_EXEC"


//--------------------- .note.nv.tkinfo           --------------------------
	.section	.note.nv.tkinfo,"",@"SHT_NOTE"
	.sectionflags	@"SHF_NOTE_NV_TKINFO"
	.tkinfo
        /*0018*/ 	.word	0x00000002
        /*0030*/ 	.string	""
        /*0030*/ 	.string	"ptxas"
        /*0030*/ 	.string	"Cuda compilation tools, release 13.0, V13.0.88"
        /*0030*/ 	.string	"Build cuda_13.0.r13.0/compiler.36424714_0"
        /*0030*/ 	.string	"-arch sm_100 -m 64 "



//--------------------- .note.nv.cuinfo           --------------------------
	.section	.note.nv.cuinfo,"",@"SHT_NOTE"
	.sectionflags	@"SHF_NOTE_NV_CUINFO"
        /*0018*/ 	.short	0x0002
        /*001a*/ 	.short	0x0064
        /*001c*/ 	.short	0x0082
	.zero		2


//--------------------- .nv.info                  --------------------------
	.section	.nv.info,"",@"SHT_CUDA_INFO"
	.align	4


	//----- nvinfo : EIATTR_REGCOUNT
	.align		4
        /*0000*/ 	.byte	0x04, 0x2f
        /*0002*/ 	.short	(.L_2 - .L_1)
	.align		4
.L_1:
        /*0004*/ 	.word	index@(_Z14GPU_validationv)
        /*0008*/ 	.word	0x00000018


	//----- nvinfo : EIATTR_FRAME_SIZE
	.align		4
.L_2:
        /*000c*/ 	.byte	0x04, 0x11
        /*000e*/ 	.short	(.L_4 - .L_3)
	.align		4
.L_3:
        /*0010*/ 	.word	index@(_Z14GPU_validationv)
        /*0014*/ 	.word	0x00000000


	//----- nvinfo : EIATTR_REGCOUNT
	.align		4
.L_4:
        /*0018*/ 	.byte	0x04, 0x2f
        /*001a*/ 	.short	(.L_6 - .L_5)
	.align		4
.L_5:
        /*001c*/ 	.word	index@(_Z8cuRESIZEPhS_iiiiff)
        /*0020*/ 	.word	0x00000020


	//----- nvinfo : EIATTR_FRAME_SIZE
	.align		4
.L_6:
        /*0024*/ 	.byte	0x04, 0x11
        /*0026*/ 	.short	(.L_8 - .L_7)
	.align		4
.L_7:
        /*0028*/ 	.word	index@($__internal_0_$__cuda_sm20_div_s64)
        /*002c*/ 	.word	0x00000000


	//----- nvinfo : EIATTR_FRAME_SIZE
	.align		4
.L_8:
        /*0030*/ 	.byte	0x04, 0x11
        /*0032*/ 	.short	(.L_10 - .L_9)
	.align		4
.L_9:
        /*0034*/ 	.word	index@(_Z8cuRESIZEPhS_iiiiff)
        /*0038*/ 	.word	0x00000000


	//----- nvinfo : EIATTR_MIN_STACK_SIZE
	.align		4
.L_10:
        /*003c*/ 	.byte	0x04, 0x12
        /*003e*/ 	.short	(.L_12 - .L_11)
	.align		4
.L_11:
        /*0040*/ 	.word	index@(_Z8cuRESIZEPhS_iiiiff)
        /*0044*/ 	.word	0x00000000


	//----- nvinfo : EIATTR_MIN_STACK_SIZE
	.align		4
.L_12:
        /*0048*/ 	.byte	0x04, 0x12
        /*004a*/ 	.short	(.L_14 - .L_13)
	.align		4
.L_13:
        /*004c*/ 	.word	index@(_Z14GPU_validationv)
        /*0050*/ 	.word	0x00000000
.L_14:


//--------------------- .nv.compat                --------------------------
	.section	.nv.compat,"",@"SHT_CUDA_COMPAT_INFO"
	.align	4
        /*0000*/ 	.byte	0x02, 0x09, 0x00, 0x00, 0x02, 0x02, 0x01, 0x00, 0x02, 0x05, 0x05, 0x00, 0x03, 0x07, 0x01, 0x01
        /*0010*/ 	.byte	0x02, 0x03, 0x00, 0x00, 0x02, 0x06, 0x01, 0x00, 0x04, 0x0b, 0x08, 0x00, 0x01, 0x00, 0x00, 0x00
        /*0020*/ 	.byte	0x00, 0x00, 0x00, 0x00


//--------------------- .nv.info._Z8cuRESIZEPhS_iiiiff --------------------------
	.section	.nv.info._Z8cuRESIZEPhS_iiiiff,"",@"SHT_CUDA_INFO"
	.sectionflags	@""
	.align	4


	//----- nvinfo : EIATTR_CUDA_API_VERSION
	.align		4
        /*0000*/ 	.byte	0x04, 0x37
        /*0002*/ 	.short	(.L_16 - .L_15)
.L_15:
        /*0004*/ 	.word	0x00000082


	//----- nvinfo : EIATTR_KPARAM_INFO
	.align		4
.L_16:
        /*0008*/ 	.byte	0x04, 0x17
        /*000a*/ 	.short	(.L_18 - .L_17)
.L_17:
        /*000c*/ 	.word	0x00000000
        /*0010*/ 	.short	0x0007
        /*0012*/ 	.short	0x0024
        /*0014*/ 	.byte	0x00, 0xf0, 0x11, 0x00


	//----- nvinfo : EIATTR_KPARAM_INFO
	.align		4
.L_18:
        /*0018*/ 	.byte	0x04, 0x17
        /*001a*/ 	.short	(.L_20 - .L_19)
.L_19:
        /*001c*/ 	.word	0x00000000
        /*0020*/ 	.short	0x0006
        /*0022*/ 	.short	0x0020
        /*0024*/ 	.byte	0x00, 0xf0, 0x11, 0x00


	//----- nvinfo : EIATTR_KPARAM_INFO
	.align		4
.L_20:
        /*0028*/ 	.byte	0x04, 0x17
        /*002a*/ 	.short	(.L_22 - .L_21)
.L_21:
        /*002c*/ 	.word	0x00000000
        /*0030*/ 	.short	0x0005
        /*0032*/ 	.short	0x001c
        /*0034*/ 	.byte	0x00, 0xf0, 0x11, 0x00


	//----- nvinfo : EIATTR_KPARAM_INFO
	.align		4
.L_22:
        /*0038*/ 	.byte	0x04, 0x17
        /*003a*/ 	.short	(.L_24 - .L_23)
.L_23:
        /*003c*/ 	.word	0x00000000
        /*0040*/ 	.short	0x0004
        /*0042*/ 	.short	0x0018
        /*0044*/ 	.byte	0x00, 0xf0, 0x11, 0x00


	//----- nvinfo : EIATTR_KPARAM_INFO
	.align		4
.L_24:
        /*0048*/ 	.byte	0x04, 0x17
        /*004a*/ 	.short	(.L_26 - .L_25)
.L_25:
        /*004c*/ 	.word	0x00000000
        /*0050*/ 	.short	0x0003
        /*0052*/ 	.short	0x0014
        /*0054*/ 	.byte	0x00, 0xf0, 0x11, 0x00


	//----- nvinfo : EIATTR_KPARAM_INFO
	.align		4
.L_26:
        /*0058*/ 	.byte	0x04, 0x17
        /*005a*/ 	.short	(.L_28 - .L_27)
.L_27:
        /*005c*/ 	.word	0x00000000
        /*0060*/ 	.short	0x0002
        /*0062*/ 	.short	0x0010
        /*0064*/ 	.byte	0x00, 0xf0, 0x11, 0x00


	//----- nvinfo : EIATTR_KPARAM_INFO
	.align		4
.L_28:
        /*0068*/ 	.byte	0x04, 0x17
        /*006a*/ 	.short	(.L_30 - .L_29)
.L_29:
        /*006c*/ 	.word	0x00000000
        /*0070*/ 	.short	0x0001
        /*0072*/ 	.short	0x0008
        /*0074*/ 	.byte	0x00, 0xf5, 0x21, 0x00


	//----- nvinfo : EIATTR_KPARAM_INFO
	.align		4
.L_30:
        /*0078*/ 	.byte	0x04, 0x17
        /*007a*/ 	.short	(.L_32 - .L_31)
.L_31:
        /*007c*/ 	.word	0x00000000
        /*0080*/ 	.short	0x0000
        /*0082*/ 	.short	0x0000
        /*0084*/ 	.byte	0x00, 0xf5, 0x21, 0x00


	//----- nvinfo : EIATTR_SPARSE_MMA_MASK
	.align		4
.L_32:
        /*0088*/ 	.byte	0x03, 0x50
        /*008a*/ 	.short	0x0000


	//----- nvinfo : EIATTR_MAXREG_COUNT
	.align		4
        /*008c*/ 	.byte	0x03, 0x1b
        /*008e*/ 	.short	0x00ff


	//----- nvinfo : EIATTR_MERCURY_ISA_VERSION
	.align		4
        /*0090*/ 	.byte	0x03, 0x5f
        /*0092*/ 	.short	0x0101


	//----- nvinfo : EIATTR_VRC_CTA_INIT_COUNT
	.align		4
        /*0094*/ 	.byte	0x02, 0x4a
	.zero		1
	.zero		1


	//----- nvinfo : EIATTR_EXIT_INSTR_OFFSETS
	.align		4
        /*0098*/ 	.byte	0x04, 0x1c
        /*009a*/ 	.short	(.L_34 - .L_33)


	//   ....[0]....
.L_33:
        /*009c*/ 	.word	0x00000240


	//   ....[1]....
        /*00a0*/ 	.word	0x000019b0


	//----- nvinfo : EIATTR_CRS_STACK_SIZE
	.align		4
.L_34:
        /*00a4*/ 	.byte	0x04, 0x1e
        /*00a6*/ 	.short	(.L_36 - .L_35)
.L_35:
        /*00a8*/ 	.word	0x00000000


	//----- nvinfo : EIATTR_CBANK_PARAM_SIZE
	.align		4
.L_36:
        /*00ac*/ 	.byte	0x03, 0x19
        /*00ae*/ 	.short	0x0028


	//----- nvinfo : EIATTR_PARAM_CBANK
	.align		4
        /*00b0*/ 	.byte	0x04, 0x0a
        /*00b2*/ 	.short	(.L_38 - .L_37)
	.align		4
.L_37:
        /*00b4*/ 	.word	index@(.nv.constant0._Z8cuRESIZEPhS_iiiiff)
        /*00b8*/ 	.short	0x0380
        /*00ba*/ 	.short	0x0028


	//----- nvinfo : EIATTR_SW_WAR
	.align		4
.L_38:
        /*00bc*/ 	.byte	0x04, 0x36
        /*00be*/ 	.short	(.L_40 - .L_39)
.L_39:
        /*00c0*/ 	.word	0x00000008
.L_40:


//--------------------- .nv.info._Z14GPU_validationv --------------------------
	.section	.nv.info._Z14GPU_validationv,"",@"SHT_CUDA_INFO"
	.sectionflags	@""
	.align	4


	//----- nvinfo : EIATTR_CUDA_API_VERSION
	.align		4
        /*0000*/ 	.byte	0x04, 0x37
        /*0002*/ 	.short	(.L_42 - .L_41)
.L_41:
        /*0004*/ 	.word	0x00000082


	//----- nvinfo : EIATTR_SPARSE_MMA_MASK
	.align		4
.L_42:
        /*0008*/ 	.byte	0x03, 0x50
        /*000a*/ 	.short	0x0000


	//----- nvinfo : EIATTR_MAXREG_COUNT
	.align		4
        /*000c*/ 	.byte	0x03, 0x1b
        /*000e*/ 	.short	0x00ff


	//----- nvinfo : EIATTR_EXTERNS
	.align		4
        /*0010*/ 	.byte	0x04, 0x0f
        /*0012*/ 	.short	(.L_44 - .L_43)


	//   ....[0]....
	.align		4
.L_43:
        /*0014*/ 	.word	index@(vprintf)


	//----- nvinfo : EIATTR_MERCURY_ISA_VERSION
	.align		4
.L_44:
        /*0018*/ 	.byte	0x03, 0x5f
        /*001a*/ 	.short	0x0101


	//----- nvinfo : EIATTR_VRC_CTA_INIT_COUNT
	.align		4
        /*001c*/ 	.byte	0x02, 0x4a
	.zero		1
	.zero		1


	//----- nvinfo : EIATTR_SYSCALL_OFFSETS
	.align		4
        /*0020*/ 	.byte	0x04, 0x46
        /*0022*/ 	.short	(.L_46 - .L_45)


	//   ....[0]....
.L_45:
        /*0024*/ 	.word	0x00000080


	//----- nvinfo : EIATTR_EXIT_INSTR_OFFSETS
	.align		4
.L_46:
        /*0028*/ 	.byte	0x04, 0x1c
        /*002a*/ 	.short	(.L_48 - .L_47)


	//   ....[0]....
.L_47:
        /*002c*/ 	.word	0x00000090


	//----- nvinfo : EIATTR_SW_WAR
	.align		4
.L_48:
        /*0030*/ 	.byte	0x04, 0x36
        /*0032*/ 	.short	(.L_50 - .L_49)
.L_49:
        /*0034*/ 	.word	0x00000008
.L_50:


//--------------------- .nv.callgraph             --------------------------
	.section	.nv.callgraph,"",@"SHT_CUDA_CALLGRAPH"
	.align	4
	.sectionentsize	8
	.align		4
        /*0000*/ 	.word	0x00000000
	.align		4
        /*0004*/ 	.word	0xffffffff
	.align		4
        /*0008*/ 	.word	index@(_Z14GPU_validationv)
	.align		4
        /*000c*/ 	.word	index@(vprintf)
	.align		4
        /*0010*/ 	.word	0x00000000
	.align		4
        /*0014*/ 	.word	0xfffffffe
	.align		4
        /*0018*/ 	.word	0x00000000
	.align		4
        /*001c*/ 	.word	0xfffffffd
	.align		4
        /*0020*/ 	.word	0x00000000
	.align		4
        /*0024*/ 	.word	0xfffffffc


//--------------------- .nv.constant4             --------------------------
	.section	.nv.constant4,"a",@progbits
	.align	8
	.align		8
.nv.constant4:
        /*0000*/ 	.dword	$str
	.align		8
        /*0008*/ 	.dword	vprintf


//--------------------- .text._Z8cuRESIZEPhS_iiiiff --------------------------
	.section	.text._Z8cuRESIZEPhS_iiiiff,"ax",@progbits
	.align	128
        .global         _Z8cuRESIZEPhS_iiiiff
        .type           _Z8cuRESIZEPhS_iiiiff,@function
        .size           _Z8cuRESIZEPhS_iiiiff,(.L_x_29 - _Z8cuRESIZEPhS_iiiiff)
        .other          _Z8cuRESIZEPhS_iiiiff,@"STO_CUDA_ENTRY STV_DEFAULT"
_Z8cuRESIZEPhS_iiiiff:
.text._Z8cuRESIZEPhS_iiiiff:
[----:B------:R-:W-:Y:S01]  /*0000*/  LDC R1, c[0x0][0x37c] ;  /* 0x0000df00ff017b82 */ /* 0x000fe20000000800 */
[----:B------:R-:W0:Y:S07]  /*0010*/  LDCU UR6, c[0x0][0x378] ;  /* 0x00006f00ff0677ac */ /* 0x000e2e0008000800 */
[----:B------:R-:W1:Y:S01]  /*0020*/  LDC R2, c[0x0][0x360] ;  /* 0x0000d800ff027b82 */ /* 0x000e620000000800 */
[----:B------:R-:W2:Y:S01]  /*0030*/  S2R R5, SR_TID.X ;  /* 0x0000000000057919 */ /* 0x000ea20000002100 */
[----:B------:R-:W1:Y:S01]  /*0040*/  LDCU UR4, c[0x0][0x370] ;  /* 0x00006e00ff0477ac */ /* 0x000e620008000800 */
[----:B------:R-:W3:Y:S05]  /*0050*/  S2R R9, SR_CTAID.X ;  /* 0x0000000000097919 */ /* 0x000eea0000002500 */
[----:B------:R-:W2:Y:S01]  /*0060*/  S2UR UR5, SR_CTAID.Y ;  /* 0x00000000000579c3 */ /* 0x000ea20000002600 */
[----:B-1----:R-:W-:-:S04]  /*0070*/  IMAD R0, R2, UR4, RZ ;  /* 0x0000000402007c24 */ /* 0x002fc8000f8e02ff */
[----:B0-----:R-:W-:Y:S02]  /*0080*/  IMAD R7, R0, UR6, RZ ;  /* 0x0000000600077c24 */ /* 0x001fe4000f8e02ff */
[----:B------:R-:W0:Y:S02]  /*0090*/  S2R R0, SR_CTAID.Z ;  /* 0x0000000000007919 */ /* 0x000e240000002700 */
[----:B------:R-:W1:Y:S01]  /*00a0*/  I2F.U32.RP R4, R7 ;  /* 0x0000000700047306 */ /* 0x000e620000209000 */
[----:B--2---:R-:W-:Y:S01]  /*00b0*/  IMAD R2, R2, UR5, R5 ;  /* 0x0000000502027c24 */ /* 0x004fe2000f8e0205 */
[----:B------:R-:W-:Y:S01]  /*00c0*/  ISETP.NE.U32.AND P1, PT, R7, RZ, PT ;  /* 0x000000ff0700720c */ /* 0x000fe20003f25070 */
[----:B------:R-:W-:Y:S02]  /*00d0*/  IMAD.MOV R11, RZ, RZ, -R7 ;  /* 0x000000ffff0b7224 */ /* 0x000fe400078e0a07 */
[----:B---3--:R-:W-:Y:S02]  /*00e0*/  IMAD R5, R2, UR4, R9 ;  /* 0x0000000402057c24 */ /* 0x008fe4000f8e0209 */
[----:B------:R-:W-:Y:S01]  /*00f0*/  IMAD.MOV.U32 R2, RZ, RZ, RZ ;  /* 0x000000ffff027224 */ /* 0x000fe200078e00ff */
[----:B-1----:R-:W1:Y:S01]  /*0100*/  MUFU.RCP R4, R4 ;  /* 0x0000000400047308 */ /* 0x002e620000001000 */
[----:B0-----:R-:W-:-:S02]  /*0110*/  IMAD R8, R5, UR6, R0 ;  /* 0x0000000605087c24 */ /* 0x001fc4000f8e0200 */
[----:B-1----:R-:W-:-:S06]  /*0120*/  VIADD R3, R4, 0xffffffe ;  /* 0x0ffffffe04037836 */ /* 0x002fcc0000000000 */
[----:B------:R-:W0:Y:S02]  /*0130*/  F2I.FTZ.U32.TRUNC.NTZ R3, R3 ;  /* 0x0000000300037305 */ /* 0x000e24000021f000 */
[----:B0-----:R-:W-:-:S04]  /*0140*/  IMAD R11, R11, R3, RZ ;  /* 0x000000030b0b7224 */ /* 0x001fc800078e02ff */
[----:B------:R-:W-:Y:S02]  /*0150*/  IMAD.HI.U32 R9, R3, R11, R2 ;  /* 0x0000000b03097227 */ /* 0x000fe400078e0002 */
[----:B------:R-:W0:Y:S04]  /*0160*/  LDC.64 R10, c[0x0][0x398] ;  /* 0x0000e600ff0a7b82 */ /* 0x000e280000000a00 */
[----:B------:R-:W-:-:S04]  /*0170*/  IMAD.HI.U32 R9, R9, R8, RZ ;  /* 0x0000000809097227 */ /* 0x000fc800078e00ff */
[----:B------:R-:W-:-:S04]  /*0180*/  IMAD.MOV R9, RZ, RZ, -R9 ;  /* 0x000000ffff097224 */ /* 0x000fc800078e0a09 */
[----:B------:R-:W-:-:S05]  /*0190*/  IMAD R2, R7, R9, R8 ;  /* 0x0000000907027224 */ /* 0x000fca00078e0208 */
[----:B------:R-:W-:Y:S01]  /*01a0*/  ISETP.GE.U32.AND P0, PT, R2, R7, PT ;  /* 0x000000070200720c */ /* 0x000fe20003f06070 */
[----:B0-----:R-:W-:-:S04]  /*01b0*/  IMAD R4, R10, UR6, RZ ;  /* 0x000000060a047c24 */ /* 0x001fc8000f8e02ff */
[----:B------:R-:W-:-:S08]  /*01c0*/  IMAD R3, R4, R11, RZ ;  /* 0x0000000b04037224 */ /* 0x000fd000078e02ff */
[----:B------:R-:W-:Y:S01]  /*01d0*/  @P0 IMAD.IADD R2, R2, 0x1, -R7 ;  /* 0x0000000102020824 */ /* 0x000fe200078e0a07 */
[----:B------:R-:W-:-:S04]  /*01e0*/  SHF.R.S32.HI R4, RZ, 0x1f, R3 ;  /* 0x0000001fff047819 */ /* 0x000fc80000011403 */
[----:B------:R-:W-:-:S13]  /*01f0*/  ISETP.GE.U32.AND P0, PT, R2, R7, PT ;  /* 0x000000070200720c */ /* 0x000fda0003f06070 */
[----:B------:R-:W-:Y:S01]  /*0200*/  @P0 IMAD.IADD R2, R2, 0x1, -R7 ;  /* 0x0000000102020824 */ /* 0x000fe200078e0a07 */
[----:B------:R-:W-:-:S04]  /*0210*/  @!P1 LOP3.LUT R2, RZ, R7, RZ, 0x33, !PT ;  /* 0x00000007ff029212 */ /* 0x000fc800078e33ff */
[----:B------:R-:W-:-:S04]  /*0220*/  ISETP.GE.U32.AND P0, PT, R2, R3, PT ;  /* 0x000000030200720c */ /* 0x000fc80003f06070 */
[----:B------:R-:W-:-:S13]  /*0230*/  ISETP.GE.AND.EX P0, PT, RZ, R4, PT, P0 ;  /* 0x00000004ff00720c */ /* 0x000fda0003f06300 */
[----:B------:R-:W-:Y:S05]  /*0240*/  @P0 EXIT ;  /* 0x000000000000094d */ /* 0x000fea0003800000 */
[----:B------:R-:W0:Y:S01]  /*0250*/  I2F.U32.RP R5, R3 ;  /* 0x0000000300057306 */ /* 0x000e220000209000 */
[----:B------:R-:W-:Y:S01]  /*0260*/  IMAD R2, R11, UR6, RZ ;  /* 0x000000060b027c24 */ /* 0x000fe2000f8e02ff */
[----:B------:R-:W-:Y:S01]  /*0270*/  ISETP.NE.U32.AND P1, PT, R3, RZ, PT ;  /* 0x000000ff0300720c */ /* 0x000fe20003f25070 */
[----:B------:R-:W-:Y:S01]  /*0280*/  IMAD.MOV R9, RZ, RZ, -R3 ;  /* 0x000000ffff097224 */ /* 0x000fe200078e0a03 */
[----:B------:R-:W1:Y:S01]  /*0290*/  LDCU.64 UR8, c[0x0][0x3a0] ;  /* 0x00007400ff0877ac */ /* 0x000e620008000a00 */
[----:B------:R-:W-:Y:S01]  /*02a0*/  BSSY.RECONVERGENT B0, `(.L_x_0) ;  /* 0x0000064000007945 */ /* 0x000fe20003800200 */
[-C--:B------:R-:W-:Y:S02]  /*02b0*/  IABS R4, R2.reuse ;  /* 0x0000000200047213 */ /* 0x080fe40000000000 */
[----:B------:R-:W-:Y:S02]  /*02c0*/  IABS R11, R2 ;  /* 0x00000002000b7213 */ /* 0x000fe40000000000 */
[----:B------:R-:W2:Y:S03]  /*02d0*/  I2F.RP R10, R4 ;  /* 0x00000004000a7306 */ /* 0x000ea60000209400 */
[----:B------:R-:W-:-:S05]  /*02e0*/  IMAD.MOV R12, RZ, RZ, -R11 ;  /* 0x000000ffff0c7224 */ /* 0x000fca00078e0a0b */
[----:B0-----:R-:W0:Y:S08]  /*02f0*/  MUFU.RCP R5, R5 ;  /* 0x0000000500057308 */ /* 0x001e300000001000 */
[----:B--2---:R-:W-:Y:S01]  /*0300*/  MUFU.RCP R10, R10 ;  /* 0x0000000a000a7308 */ /* 0x004fe20000001000 */
[----:B0-----:R-:W-:-:S07]  /*0310*/  VIADD R6, R5, 0xffffffe ;  /* 0x0ffffffe05067836 */ /* 0x001fce0000000000 */
[----:B------:R0:W2:Y:S02]  /*0320*/  F2I.FTZ.U32.TRUNC.NTZ R7, R6 ;  /* 0x0000000600077305 */ /* 0x0000a4000021f000 */
[----:B0-----:R-:W-:Y:S02]  /*0330*/  IMAD.MOV.U32 R6, RZ, RZ, RZ ;  /* 0x000000ffff067224 */ /* 0x001fe400078e00ff */
[----:B--2---:R-:W-:-:S04]  /*0340*/  IMAD R9, R9, R7, RZ ;  /* 0x0000000709097224 */ /* 0x004fc800078e02ff */
[----:B------:R-:W-:-:S06]  /*0350*/  IMAD.HI.U32 R7, R7, R9, R6 ;  /* 0x0000000907077227 */ /* 0x000fcc00078e0006 */
[----:B------:R-:W-:-:S04]  /*0360*/  IMAD.HI.U32 R7, R7, R8, RZ ;  /* 0x0000000807077227 */ /* 0x000fc800078e00ff */
[----:B------:R-:W-:-:S04]  /*0370*/  IMAD.MOV R7, RZ, RZ, -R7 ;  /* 0x000000ffff077224 */ /* 0x000fc800078e0a07 */
[----:B------:R-:W-:Y:S02]  /*0380*/  IMAD R6, R3, R7, R8 ;  /* 0x0000000703067224 */ /* 0x000fe400078e0208 */
[----:B------:R-:W-:Y:S02]  /*0390*/  VIADD R8, R10, 0xffffffe ;  /* 0x0ffffffe0a087836 */ /* 0x000fe40000000000 */
[----:B------:R-:W0:Y:S01]  /*03a0*/  I2F.U32.RP R10, UR6 ;  /* 0x00000006000a7d06 */ /* 0x000e220008209000 */
[----:B------:R-:W-:-:S07]  /*03b0*/  ISETP.GE.U32.AND P0, PT, R6, R3, PT ;  /* 0x000000030600720c */ /* 0x000fce0003f06070 */
[----:B------:R2:W3:Y:S06]  /*03c0*/  F2I.FTZ.U32.TRUNC.NTZ R9, R8 ;  /* 0x0000000800097305 */ /* 0x0004ec000021f000 */
[----:B------:R-:W-:Y:S02]  /*03d0*/  @P0 IMAD.IADD R6, R6, 0x1, -R3 ;  /* 0x0000000106060824 */ /* 0x000fe400078e0a03 */
[----:B0-----:R-:W0:Y:S01]  /*03e0*/  MUFU.RCP R10, R10 ;  /* 0x0000000a000a7308 */ /* 0x001e220000001000 */
[----:B--2---:R-:W-:Y:S02]  /*03f0*/  IMAD.MOV.U32 R8, RZ, RZ, RZ ;  /* 0x000000ffff087224 */ /* 0x004fe400078e00ff */
[----:B------:R-:W-:Y:S01]  /*0400*/  ISETP.GE.U32.AND P0, PT, R6, R3, PT ;  /* 0x000000030600720c */ /* 0x000fe20003f06070 */
[----:B---3--:R-:W-:-:S04]  /*0410*/  IMAD.MOV R5, RZ, RZ, -R9 ;  /* 0x000000ffff057224 */ /* 0x008fc800078e0a09 */
[----:B------:R-:W-:-:S04]  /*0420*/  IMAD R5, R5, R4, RZ ;  /* 0x0000000405057224 */ /* 0x000fc800078e02ff */
[----:B------:R-:W-:-:S04]  /*0430*/  IMAD.HI.U32 R8, R9, R5, R8 ;  /* 0x0000000509087227 */ /* 0x000fc800078e0008 */
[----:B------:R-:W-:Y:S01]  /*0440*/  @P0 IMAD.IADD R6, R6, 0x1, -R3 ;  /* 0x0000000106060824 */ /* 0x000fe200078e0a03 */
[----:B------:R-:W-:-:S04]  /*0450*/  @!P1 LOP3.LUT R6, RZ, R3, RZ, 0x33, !PT ;  /* 0x00000003ff069212 */ /* 0x000fc800078e33ff */
[----:B------:R-:W-:-:S05]  /*0460*/  IABS R7, R6 ;  /* 0x0000000600077213 */ /* 0x000fca0000000000 */
[----:B------:R-:W-:-:S04]  /*0470*/  IMAD.HI.U32 R5, R8, R7, RZ ;  /* 0x0000000708057227 */ /* 0x000fc800078e00ff */
[----:B------:R-:W-:Y:S02]  /*0480*/  IMAD R7, R5, R12, R7 ;  /* 0x0000000c05077224 */ /* 0x000fe400078e0207 */
[----:B0-----:R-:W-:-:S03]  /*0490*/  VIADD R8, R10, 0xffffffe ;  /* 0x0ffffffe0a087836 */ /* 0x001fc60000000000 */
[----:B------:R-:W-:Y:S01]  /*04a0*/  ISETP.GT.U32.AND P1, PT, R4, R7, PT ;  /* 0x000000070400720c */ /* 0x000fe20003f24070 */
[----:B------:R0:W2:Y:S02]  /*04b0*/  F2I.FTZ.U32.TRUNC.NTZ R9, R8 ;  /* 0x0000000800097305 */ /* 0x0000a4000021f000 */
[----:B0-----:R-:W-:-:S10]  /*04c0*/  IMAD.MOV.U32 R8, RZ, RZ, RZ ;  /* 0x000000ffff087224 */ /* 0x001fd400078e00ff */
[----:B------:R-:W-:Y:S02]  /*04d0*/  @!P1 IMAD.IADD R7, R7, 0x1, -R4 ;  /* 0x0000000107079824 */ /* 0x000fe400078e0a04 */
[----:B------:R-:W-:Y:S01]  /*04e0*/  @!P1 VIADD R5, R5, 0x1 ;  /* 0x0000000105059836 */ /* 0x000fe20000000000 */
[----:B------:R-:W-:Y:S01]  /*04f0*/  ISETP.NE.AND P1, PT, R2, RZ, PT ;  /* 0x000000ff0200720c */ /* 0x000fe20003f25270 */
[----:B--2---:R-:W-:Y:S01]  /*0500*/  IMAD.MOV R11, RZ, RZ, -R9 ;  /* 0x000000ffff0b7224 */ /* 0x004fe200078e0a09 */
[----:B------:R-:W-:Y:S02]  /*0510*/  ISETP.GE.U32.AND P0, PT, R7, R4, PT ;  /* 0x000000040700720c */ /* 0x000fe40003f06070 */
[----:B------:R-:W-:Y:S01]  /*0520*/  LOP3.LUT R4, R6, R2, RZ, 0x3c, !PT ;  /* 0x0000000206047212 */ /* 0x000fe200078e3cff */
[----:B------:R-:W-:-:S03]  /*0530*/  IMAD R11, R11, UR6, RZ ;  /* 0x000000060b0b7c24 */ /* 0x000fc6000f8e02ff */
[----:B------:R-:W-:Y:S01]  /*0540*/  ISETP.GE.AND P2, PT, R4, RZ, PT ;  /* 0x000000ff0400720c */ /* 0x000fe20003f46270 */
[----:B------:R-:W-:Y:S02]  /*0550*/  IMAD.HI.U32 R9, R9, R11, R8 ;  /* 0x0000000b09097227 */ /* 0x000fe400078e0008 */
[----:B-1----:R-:W-:Y:S04]  /*0560*/  F2F.F64.F32 R10, UR9 ;  /* 0x00000009000a7d10 */ /* 0x002fe80008201800 */
[----:B------:R-:W-:-:S06]  /*0570*/  @P0 VIADD R5, R5, 0x1 ;  /* 0x0000000105050836 */ /* 0x000fcc0000000000 */
[----:B------:R-:W-:Y:S01]  /*0580*/  @!P2 IMAD.MOV R5, RZ, RZ, -R5 ;  /* 0x000000ffff05a224 */ /* 0x000fe200078e0a05 */
[----:B------:R-:W-:Y:S02]  /*0590*/  @!P1 LOP3.LUT R5, RZ, R2, RZ, 0x33, !PT ;  /* 0x00000002ff059212 */ /* 0x000fe400078e33ff */
[----:B------:R-:W-:-:S03]  /*05a0*/  ISETP.NE.U32.AND P2, PT, RZ, UR6, PT ;  /* 0x00000006ff007c0c */ /* 0x000fc6000bf45070 */
[----:B------:R-:W-:-:S04]  /*05b0*/  IMAD.MOV R7, RZ, RZ, -R5 ;  /* 0x000000ffff077224 */ /* 0x000fc800078e0a05 */
[----:B------:R-:W-:-:S04]  /*05c0*/  IMAD R6, R2, R7, R6 ;  /* 0x0000000702067224 */ /* 0x000fc800078e0206 */
[----:B------:R-:W-:Y:S02]  /*05d0*/  IMAD.HI.U32 R4, R9, R6, RZ ;  /* 0x0000000609047227 */ /* 0x000fe400078e00ff */
[----:B------:R-:W0:Y:S02]  /*05e0*/  I2F.F64 R8, R5 ;  /* 0x0000000500087312 */ /* 0x000e240000201c00 */
[----:B------:R-:W-:-:S04]  /*05f0*/  IMAD.MOV R7, RZ, RZ, -R4 ;  /* 0x000000ffff077224 */ /* 0x000fc800078e0a04 */
[----:B------:R-:W-:-:S05]  /*0600*/  IMAD R6, R7, UR6, R6 ;  /* 0x0000000607067c24 */ /* 0x000fca000f8e0206 */
[----:B------:R-:W-:Y:S01]  /*0610*/  ISETP.GE.U32.AND P0, PT, R6, UR6, PT ;  /* 0x0000000606007c0c */ /* 0x000fe2000bf06070 */
[----:B0-----:R-:W-:-:S12]  /*0620*/  DADD R8, R8, 0.5 ;  /* 0x3fe0000008087429 */ /* 0x001fd80000000000 */
[----:B------:R-:W-:Y:S02]  /*0630*/  @P0 VIADD R6, R6, -UR6 ;  /* 0x8000000606060c36 */ /* 0x000fe40008000000 */
[----:B------:R-:W-:-:S03]  /*0640*/  @P0 VIADD R4, R4, 0x1 ;  /* 0x0000000104040836 */ /* 0x000fc60000000000 */
[----:B------:R-:W-:Y:S02]  /*0650*/  ISETP.GE.U32.AND P1, PT, R6, UR6, PT ;  /* 0x0000000606007c0c */ /* 0x000fe4000bf26070 */
[----:B------:R-:W0:Y:S11]  /*0660*/  F2F.F64.F32 R6, UR8 ;  /* 0x0000000800067d10 */ /* 0x000e360008201800 */
[----:B------:R-:W-:Y:S01]  /*0670*/  @P1 VIADD R4, R4, 0x1 ;  /* 0x0000000104041836 */ /* 0x000fe20000000000 */
[----:B------:R-:W-:Y:S01]  /*0680*/  @!P2 LOP3.LUT R4, RZ, UR6, RZ, 0x33, !PT ;  /* 0x00000006ff04ac12 */ /* 0x000fe2000f8e33ff */
[----:B0-----:R-:W-:-:S03]  /*0690*/  DMUL R8, R6, R8 ;  /* 0x0000000806087228 */ /* 0x001fc60000000000 */
[----:B------:R-:W0:Y:S08]  /*06a0*/  I2F.F64.U32 R12, R4 ;  /* 0x00000004000c7312 */ /* 0x000e300000201800 */
[----:B------:R-:W1:Y:S01]  /*06b0*/  F2F.F32.F64 R6, R8 ;  /* 0x0000000800067310 */ /* 0x000e620000301000 */
[----:B0-----:R-:W-:-:S08]  /*06c0*/  DADD R12, R12, 0.5 ;  /* 0x3fe000000c0c7429 */ /* 0x001fd00000000000 */
[----:B------:R-:W-:Y:S01]  /*06d0*/  DMUL R10, R10, R12 ;  /* 0x0000000c0a0a7228 */ /* 0x000fe20000000000 */
[----:B-1----:R-:W-:Y:S01]  /*06e0*/  FSETP.NAN.AND P0, PT, |R6|, |R6|, PT ;  /* 0x400000060600720b */ /* 0x002fe20003f08200 */
[----:B------:R-:W-:-:S04]  /*06f0*/  IMAD.MOV.U32 R12, RZ, RZ, -0x1 ;  /* 0xffffffffff0c7424 */ /* 0x000fc800078e00ff */
[----:B------:R0:W1:Y:S08]  /*0700*/  F2F.F32.F64 R7, R10 ;  /* 0x0000000a00077310 */ /* 0x0000700000301000 */
[----:B------:R-:W-:Y:S05]  /*0710*/  @P0 BRA `(.L_x_1) ;  /* 0x0000000000700947 */ /* 0x000fea0003800000 */
[----:B------:R-:W-:Y:S01]  /*0720*/  FSETP.GE.AND P0, PT, R6, 9.22337203685477580800e+18, PT ;  /* 0x5f0000000600780b */ /* 0x000fe20003f06000 */
[----:B------:R-:W-:-:S12]  /*0730*/  IMAD.MOV.U32 R12, RZ, RZ, -0x2 ;  /* 0xfffffffeff0c7424 */ /* 0x000fd800078e00ff */
[----:B------:R-:W-:Y:S05]  /*0740*/  @P0 BRA `(.L_x_1) ;  /* 0x0000000000640947 */ /* 0x000fea0003800000 */
[----:B------:R-:W-:Y:S01]  /*0750*/  FSETP.GTU.AND P0, PT, R6, -9.22337203685477580800e+18, PT ;  /* 0xdf0000000600780b */ /* 0x000fe20003f0c000 */
[----:B------:R-:W-:-:S12]  /*0760*/  IMAD.MOV.U32 R12, RZ, RZ, -0x1 ;  /* 0xffffffffff0c7424 */ /* 0x000fd800078e00ff */
[----:B------:R-:W-:Y:S05]  /*0770*/  @!P0 BRA `(.L_x_1) ;  /* 0x0000000000588947 */ /* 0x000fea0003800000 */
[----:B------:R-:W-:Y:S01]  /*0780*/  SHF.R.U32.HI R8, RZ, 0x17, R6 ;  /* 0x00000017ff087819 */ /* 0x000fe20000011606 */
[----:B------:R-:W-:Y:S01]  /*0790*/  BSSY.RECONVERGENT B1, `(.L_x_2) ;  /* 0x0000011000017945 */ /* 0x000fe20003800200 */
[----:B------:R-:W-:Y:S01]  /*07a0*/  ISETP.GE.AND P1, PT, R6, RZ, PT ;  /* 0x000000ff0600720c */ /* 0x000fe20003f26270 */
[----:B0-----:R-:W-:Y:S01]  /*07b0*/  IMAD.MOV.U32 R11, RZ, RZ, RZ ;  /* 0x000000ffff0b7224 */ /* 0x001fe200078e00ff */
[----:B------:R-:W-:Y:S01]  /*07c0*/  LOP3.LUT R10, R8, 0xff, RZ, 0xc0, !PT ;  /* 0x000000ff080a7812 */ /* 0x000fe200078ec0ff */
[----:B------:R-:W-:-:S03]  /*07d0*/  IMAD.MOV.U32 R12, RZ, RZ, RZ ;  /* 0x000000ffff0c7224 */ /* 0x000fc600078e00ff */
[----:B------:R-:W-:-:S13]  /*07e0*/  ISETP.GE.U32.AND P0, PT, R10, 0x7e, PT ;  /* 0x0000007e0a00780c */ /* 0x000fda0003f06070 */
[----:B------:R-:W-:Y:S05]  /*07f0*/  @!P0 BRA `(.L_x_3) ;  /* 0x0000000000288947 */ /* 0x000fea0003800000 */
[----:B------:R-:W-:Y:S01]  /*0800*/  ISETP.NE.AND P0, PT, R10, 0xbd, PT ;  /* 0x000000bd0a00780c */ /* 0x000fe20003f05270 */
[----:B------:R-:W-:Y:S02]  /*0810*/  IMAD.SHL.U32 R8, R6, 0x80, RZ ;  /* 0x0000008006087824 */ /* 0x000fe400078e00ff */
[----:B------:R-:W-:-:S03]  /*0820*/  IMAD.MOV.U32 R11, RZ, RZ, RZ ;  /* 0x000000ffff0b7224 */ /* 0x000fc600078e00ff */
[----:B------:R-:W-:-:S04]  /*0830*/  LOP3.LUT R9, R8, 0x3fffff80, RZ, 0xc0, !PT ;  /* 0x3fffff8008097812 */ /* 0x000fc800078ec0ff */
[----:B------:R-:W-:-:S03]  /*0840*/  LOP3.LUT R13, R9, 0x40000000, RZ, 0xfc, !PT ;  /* 0x40000000090d7812 */ /* 0x000fc600078efcff */
[C---:B------:R-:W-:Y:S01]  /*0850*/  @P0 VIADD R8, R10.reuse, 0xffffff83 ;  /* 0xffffff830a080836 */ /* 0x040fe20000000000 */
[----:B------:R-:W-:-:S04]  /*0860*/  @P0 IADD3 R9, PT, PT, -R10, 0xbd, RZ ;  /* 0x000000bd0a090810 */ /* 0x000fc80007ffe1ff */
[--C-:B------:R-:W-:Y:S02]  /*0870*/  @P0 SHF.L.U64.HI R8, RZ, R8, R13.reuse ;  /* 0x00000008ff080219 */ /* 0x100fe4000001020d */
[----:B------:R-:W-:Y:S02]  /*0880*/  @P0 SHF.R.U64 R11, RZ, R9, R13 ;  /* 0x00000009ff0b0219 */ /* 0x000fe4000000120d */
[----:B------:R-:W-:-:S07]  /*0890*/  @P0 SHF.R.U32.HI R12, RZ, 0x1f, R8 ;  /* 0x0000001fff0c0819 */ /* 0x000fce0000011608 */
.L_x_3:
[----:B------:R-:W-:Y:S05]  /*08a0*/  BSYNC.RECONVERGENT B1 ;  /* 0x0000000000017941 */ /* 0x000fea0003800200 */
.L_x_2:
[----:B------:R-:W-:-:S04]  /*08b0*/  IMAD.IADD R12, R11, 0x1, R12 ;  /* 0x000000010b0c7824 */ /* 0x000fc800078e020c */
[----:B------:R-:W-:-:S04]  /*08c0*/  @!P1 IMAD.MOV R12, RZ, RZ, -R12 ;  /* 0x000000ffff0c9224 */ /* 0x000fc800078e0a0c */
[----:B------:R-:W-:-:S07]  /*08d0*/  VIADD R12, R12, 0xffffffff ;  /* 0xffffffff0c0c7836 */ /* 0x000fce0000000000 */
.L_x_1:
[----:B------:R-:W-:Y:S05]  /*08e0*/  BSYNC.RECONVERGENT B0 ;  /* 0x0000000000007941 */ /* 0x000fea0003800200 */
.L_x_0:
[----:B-1----:R-:W-:Y:S01]  /*08f0*/  FSETP.NAN.AND P0, PT, |R7|, |R7|, PT ;  /* 0x400000070700720b */ /* 0x002fe20003f08200 */
[----:B------:R-:W-:Y:S01]  /*0900*/  BSSY.RECONVERGENT B0, `(.L_x_4) ;  /* 0x0000027000007945 */ /* 0x000fe20003800200 */
[----:B------:R-:W-:Y:S02]  /*0910*/  IMAD.MOV.U32 R8, RZ, RZ, RZ ;  /* 0x000000ffff087224 */ /* 0x000fe400078e00ff */
[----:B------:R-:W-:-:S09]  /*0920*/  IMAD.MOV.U32 R9, RZ, RZ, -0x80000000 ;  /* 0x80000000ff097424 */ /* 0x000fd200078e00ff */
[----:B------:R-:W-:Y:S05]  /*0930*/  @P0 BRA `(.L_x_5) ;  /* 0x00000000008c0947 */ /* 0x000fea0003800000 */
[----:B------:R-:W-:Y:S01]  /*0940*/  FSETP.GE.AND P0, PT, R7, 9.22337203685477580800e+18, PT ;  /* 0x5f0000000700780b */ /* 0x000fe20003f06000 */
[----:B------:R-:W-:Y:S02]  /*0950*/  IMAD.MOV.U32 R8, RZ, RZ, -0x1 ;  /* 0xffffffffff087424 */ /* 0x000fe400078e00ff */
[----:B------:R-:W-:-:S10]  /*0960*/  IMAD.MOV.U32 R9, RZ, RZ, 0x7fffffff ;  /* 0x7fffffffff097424 */ /* 0x000fd400078e00ff */
[----:B------:R-:W-:Y:S05]  /*0970*/  @P0 BRA `(.L_x_5) ;  /* 0x00000000007c0947 */ /* 0x000fea0003800000 */
[----:B------:R-:W-:Y:S01]  /*0980*/  FSETP.GTU.AND P0, PT, R7, -9.22337203685477580800e+18, PT ;  /* 0xdf0000000700780b */ /* 0x000fe20003f0c000 */
[----:B------:R-:W-:Y:S02]  /*0990*/  IMAD.MOV.U32 R8, RZ, RZ, RZ ;  /* 0x000000ffff087224 */ /* 0x000fe400078e00ff */
[----:B------:R-:W-:-:S10]  /*09a0*/  IMAD.MOV.U32 R9, RZ, RZ, -0x80000000 ;  /* 0x80000000ff097424 */ /* 0x000fd400078e00ff */
[----:B------:R-:W-:Y:S05]  /*09b0*/  @!P0 BRA `(.L_x_5) ;  /* 0x00000000006c8947 */ /* 0x000fea0003800000 */
[----:B------:R-:W-:Y:S01]  /*09c0*/  SHF.R.U32.HI R8, RZ, 0x17, R7 ;  /* 0x00000017ff087819 */ /* 0x000fe20000011607 */
[----:B------:R-:W-:Y:S01]  /*09d0*/  BSSY.RECONVERGENT B1, `(.L_x_6) ;  /* 0x0000012000017945 */ /* 0x000fe20003800200 */
[----:B------:R-:W-:Y:S01]  /*09e0*/  IMAD.MOV.U32 R13, RZ, RZ, RZ ;  /* 0x000000ffff0d7224 */ /* 0x000fe200078e00ff */
[----:B0-----:R-:W-:Y:S02]  /*09f0*/  CS2R R10, SRZ ;  /* 0x00000000000a7805 */ /* 0x001fe4000001ff00 */
        /* <DEDUP_REMOVED lines=12> */
[-CC-:B------:R-:W-:Y:S02]  /*0ac0*/  @P0 SHF.R.U64 R13, RZ, R9.reuse, R14.reuse ;  /* 0x00000009ff0d0219 */ /* 0x180fe4000000120e */
[----:B------:R-:W-:Y:S02]  /*0ad0*/  @P0 SHF.R.U32.HI R14, RZ, R9, R14 ;  /* 0x00000009ff0e0219 */ /* 0x000fe4000001160e */
[----:B------:R-:W-:-:S07]  /*0ae0*/  @P0 SHF.R.U32.HI R10, RZ, 0x1f, R8 ;  /* 0x0000001fff0a0819 */ /* 0x000fce0000011608 */
.L_x_7:
[----:B------:R-:W-:Y:S05]  /*0af0*/  BSYNC.RECONVERGENT B1 ;  /* 0x0000000000017941 */ /* 0x000fea0003800200 */
.L_x_6:
[----:B------:R-:W-:-:S05]  /*0b00*/  IADD3 R8, P0, PT, R13, R10, RZ ;  /* 0x0000000a0d087210 */ /* 0x000fca0007f1e0ff */
[----:B------:R-:W-:Y:S01]  /*0b10*/  IMAD.X R9, R14, 0x1, R11, P0 ;  /* 0x000000010e097824 */ /* 0x000fe200000e060b */
[----:B------:R-:W-:Y:S02]  /*0b20*/  IADD3 R11, P1, PT, RZ, -R8, RZ ;  /* 0x80000008ff0b7210 */ /* 0x000fe40007f3e0ff */
[----:B------:R-:W-:-:S03]  /*0b30*/  ISETP.GE.AND P0, PT, R7, RZ, PT ;  /* 0x000000ff0700720c */ /* 0x000fc60003f06270 */
[----:B------:R-:W-:Y:S01]  /*0b40*/  IMAD.X R10, RZ, RZ, ~R9, P1 ;  /* 0x000000ffff0a7224 */ /* 0x000fe200008e0e09 */
[----:B------:R-:W-:-:S04]  /*0b50*/  SEL R8, R11, R8, !P0 ;  /* 0x000000080b087207 */ /* 0x000fc80004000000 */
[----:B------:R-:W-:-:S07]  /*0b60*/  SEL R9, R10, R9, !P0 ;  /* 0x000000090a097207 */ /* 0x000fce0004000000 */
.L_x_5:
[----:B------:R-:W-:Y:S05]  /*0b70*/  BSYNC.RECONVERGENT B0 ;  /* 0x0000000000007941 */ /* 0x000fea0003800200 */
.L_x_4:
[----:B------:R-:W1:Y:S01]  /*0b80*/  LDC.64 R20, c[0x0][0x390] ;  /* 0x0000e400ff147b82 */ /* 0x000e620000000a00 */
[----:B------:R-:W-:Y:S01]  /*0b90*/  UIMAD UR4, UR5, UR6, URZ ;  /* 0x00000006050472a4 */ /* 0x000fe2000f8e02ff */
[----:B------:R-:W-:Y:S01]  /*0ba0*/  VIMNMX R12, PT, PT, RZ, R12, !PT ;  /* 0x0000000cff0c7248 */ /* 0x000fe20007fe0100 */
[----:B------:R-:W-:Y:S01]  /*0bb0*/  BSSY.RECONVERGENT B0, `(.L_x_8) ;  /* 0x0000023000007945 */ /* 0x000fe20003800200 */
[----:B0-----:R-:W-:-:S03]  /*0bc0*/  VIADDMNMX R10, R8, 0xffffffff, RZ, !PT ;  /* 0xffffffff080a7846 */ /* 0x001fc600078001ff */
[----:B-1----:R-:W-:-:S04]  /*0bd0*/  IMAD R11, R20, UR4, RZ ;  /* 0x00000004140b7c24 */ /* 0x002fc8000f8e02ff */
[----:B------:R-:W-:-:S04]  /*0be0*/  IMAD R11, R12, UR6, R11 ;  /* 0x000000060c0b7c24 */ /* 0x000fc8000f8e020b */
[----:B------:R-:W-:Y:S02]  /*0bf0*/  IMAD R13, R11, R21, R0 ;  /* 0x000000150b0d7224 */ /* 0x000fe400078e0200 */
[----:B------:R-:W-:Y:S02]  /*0c00*/  IMAD R11, R21, UR6, RZ ;  /* 0x00000006150b7c24 */ /* 0x000fe4000f8e02ff */
[----:B------:R-:W-:Y:S02]  /*0c10*/  IMAD R10, R10, UR6, R13 ;  /* 0x000000060a0a7c24 */ /* 0x000fe4000f8e020d */
[C---:B------:R-:W-:Y:S02]  /*0c20*/  IMAD R20, R11.reuse, R20, RZ ;  /* 0x000000140b147224 */ /* 0x040fe400078e02ff */
[----:B------:R-:W-:-:S03]  /*0c30*/  IMAD.IADD R21, R11, 0x1, R10 ;  /* 0x000000010b157824 */ /* 0x000fc600078e020a */
[----:B------:R-:W-:Y:S02]  /*0c40*/  SHF.R.S32.HI R19, RZ, 0x1f, R20 ;  /* 0x0000001fff137819 */ /* 0x000fe40000011414 */
[----:B------:R-:W-:-:S04]  /*0c50*/  SHF.R.S32.HI R22, RZ, 0x1f, R21 ;  /* 0x0000001fff167819 */ /* 0x000fc80000011415 */
[----:B------:R-:W-:-:S04]  /*0c60*/  LOP3.LUT R12, R22, R19, RZ, 0xfc, !PT ;  /* 0x00000013160c7212 */ /* 0x000fc800078efcff */
[----:B------:R-:W-:-:S13]  /*0c70*/  ISETP.NE.U32.AND P0, PT, R12, RZ, PT ;  /* 0x000000ff0c00720c */ /* 0x000fda0003f05070 */
[----:B------:R-:W-:Y:S05]  /*0c80*/  @P0 BRA `(.L_x_9) ;  /* 0x00000000004c0947 */ /* 0x000fea0003800000 */
[----:B------:R-:W0:Y:S01]  /*0c90*/  I2F.U32.RP R14, R20 ;  /* 0x00000014000e7306 */ /* 0x000e220000209000 */
[----:B------:R-:W-:Y:S01]  /*0ca0*/  IMAD.MOV R15, RZ, RZ, -R20 ;  /* 0x000000ffff0f7224 */ /* 0x000fe200078e0a14 */
[----:B------:R-:W-:-:S06]  /*0cb0*/  ISETP.NE.U32.AND P2, PT, R20, RZ, PT ;  /* 0x000000ff1400720c */ /* 0x000fcc0003f45070 */
[----:B0-----:R-:W0:Y:S02]  /*0cc0*/  MUFU.RCP R14, R14 ;  /* 0x0000000e000e7308 */ /* 0x001e240000001000 */
[----:B0-----:R-:W-:-:S06]  /*0cd0*/  VIADD R12, R14, 0xffffffe ;  /* 0x0ffffffe0e0c7836 */ /* 0x001fcc0000000000 */
[----:B------:R0:W1:Y:S02]  /*0ce0*/  F2I.FTZ.U32.TRUNC.NTZ R13, R12 ;  /* 0x0000000c000d7305 */ /* 0x000064000021f000 */
[----:B0-----:R-:W-:Y:S02]  /*0cf0*/  IMAD.MOV.U32 R12, RZ, RZ, RZ ;  /* 0x000000ffff0c7224 */ /* 0x001fe400078e00ff */
[----:B-1----:R-:W-:-:S04]  /*0d00*/  IMAD R15, R15, R13, RZ ;  /* 0x0000000d0f0f7224 */ /* 0x002fc800078e02ff */
[----:B------:R-:W-:-:S06]  /*0d10*/  IMAD.HI.U32 R16, R13, R15, R12 ;  /* 0x0000000f0d107227 */ /* 0x000fcc00078e000c */
[----:B------:R-:W-:-:S04]  /*0d20*/  IMAD.HI.U32 R16, R16, R21, RZ ;  /* 0x0000001510107227 */ /* 0x000fc800078e00ff */
[----:B------:R-:W-:-:S04]  /*0d30*/  IMAD.MOV R13, RZ, RZ, -R16 ;  /* 0x000000ffff0d7224 */ /* 0x000fc800078e0a10 */
[----:B------:R-:W-:-:S05]  /*0d40*/  IMAD R21, R20, R13, R21 ;  /* 0x0000000d14157224 */ /* 0x000fca00078e0215 */
[----:B------:R-:W-:-:S13]  /*0d50*/  ISETP.GE.U32.AND P0, PT, R21, R20, PT ;  /* 0x000000141500720c */ /* 0x000fda0003f06070 */
[----:B------:R-:W-:Y:S02]  /*0d60*/  @P0 IMAD.IADD R21, R21, 0x1, -R20 ;  /* 0x0000000115150824 */ /* 0x000fe400078e0a14 */
[----:B------:R-:W-:-:S03]  /*0d70*/  @P0 VIADD R16, R16, 0x1 ;  /* 0x0000000110100836 */ /* 0x000fc60000000000 */
[----:B------:R-:W-:-:S13]  /*0d80*/  ISETP.GE.U32.AND P1, PT, R21, R20, PT ;  /* 0x000000141500720c */ /* 0x000fda0003f26070 */
[----:B------:R-:W-:Y:S01]  /*0d90*/  @P1 VIADD R16, R16, 0x1 ;  /* 0x0000000110101836 */ /* 0x000fe20000000000 */
[----:B------:R-:W-:Y:S01]  /*0da0*/  @!P2 LOP3.LUT R16, RZ, R20, RZ, 0x33, !PT ;  /* 0x00000014ff10a212 */ /* 0x000fe200078e33ff */
[----:B------:R-:W-:Y:S06]  /*0db0*/  BRA `(.L_x_10) ;  /* 0x0000000000087947 */ /* 0x000fec0003800000 */
.L_x_9:
[----:B------:R-:W-:-:S07]  /*0dc0*/  MOV R18, 0xde0 ;  /* 0x00000de000127802 */ /* 0x000fce0000000f00 */
[----:B------:R-:W-:Y:S05]  /*0dd0*/  CALL.REL.NOINC `($__internal_0_$__cuda_sm20_div_s64) ;  /* 0x0000000800f87944 */ /* 0x000fea0003c00000 */
.L_x_10:
[----:B------:R-:W-:Y:S05]  /*0de0*/  BSYNC.RECONVERGENT B0 ;  /* 0x0000000000007941 */ /* 0x000fea0003800200 */
.L_x_8:
[----:B------:R-:W-:Y:S01]  /*0df0*/  ISETP.LE.AND P0, PT, R16, UR5, PT ;  /* 0x0000000510007c0c */ /* 0x000fe2000bf03270 */
[----:B------:R-:W0:Y:S01]  /*0e00*/  LDCU.64 UR8, c[0x0][0x358] ;  /* 0x00006b00ff0877ac */ /* 0x000e220008000a00 */
[----:B------:R-:W-:Y:S11]  /*0e10*/  BSSY.RECONVERGENT B0, `(.L_x_11) ;  /* 0x00000b2000007945 */ /* 0x000ff60003800200 */
[----:B------:R-:W-:Y:S05]  /*0e20*/  @P0 BRA `(.L_x_12) ;  /* 0x0000000000a00947 */ /* 0x000fea0003800000 */
[----:B------:R-:W-:Y:S01]  /*0e30*/  IADD3 R8, P0, PT, R8, 0x1, RZ ;  /* 0x0000000108087810 */ /* 0x000fe20007f1e0ff */
[----:B------:R-:W-:Y:S01]  /*0e40*/  VIADD R6, R10, UR6 ;  /* 0x000000060a067c36 */ /* 0x000fe20008000000 */
[----:B------:R-:W-:-:S03]  /*0e50*/  I2FP.F32.S32 R10, R10 ;  /* 0x0000000a000a7245 */ /* 0x000fc60000201400 */
[----:B------:R-:W-:Y:S01]  /*0e60*/  IMAD.X R9, RZ, RZ, R9, P0 ;  /* 0x000000ffff097224 */ /* 0x000fe200000e0609 */
[----:B------:R-:W-:-:S03]  /*0e70*/  I2FP.F32.S32 R6, R6 ;  /* 0x0000000600067245 */ /* 0x000fc60000201400 */
[----:B------:R-:W1:Y:S02]  /*0e80*/  I2F.S64 R8, R8 ;  /* 0x0000000800087312 */ /* 0x000e640000301400 */
[----:B-1----:R-:W-:-:S04]  /*0e90*/  FADD R7, -R7, R8 ;  /* 0x0000000807077221 */ /* 0x002fc80000000100 */
[----:B------:R-:W-:-:S04]  /*0ea0*/  FMUL R7, R7, 0.5 ;  /* 0x3f00000007077820 */ /* 0x000fc80000400000 */
[----:B------:R-:W-:-:S04]  /*0eb0*/  FFMA R11, -R7, R10, R10 ;  /* 0x0000000a070b7223 */ /* 0x000fc8000000010a */
[----:B------:R-:W-:Y:S01]  /*0ec0*/  FFMA R11, R7, R6, R11 ;  /* 0x00000006070b7223 */ /* 0x000fe2000000000b */
[----:B------:R-:W-:-:S04]  /*0ed0*/  PRMT R6, RZ, 0x7610, R6 ;  /* 0x00007610ff067816 */ /* 0x000fc80000000006 */
[----:B------:R-:W-:-:S13]  /*0ee0*/  FSETP.NAN.AND P0, PT, |R11|, |R11|, PT ;  /* 0x4000000b0b00720b */ /* 0x000fda0003f08200 */
[----:B------:R-:W-:Y:S05]  /*0ef0*/  @P0 BRA `(.L_x_13) ;  /* 0x00000008008c0947 */ /* 0x000fea0003800000 */
[----:B------:R-:W-:Y:S01]  /*0f00*/  FSETP.GE.AND P0, PT, R11, 9.22337203685477580800e+18, PT ;  /* 0x5f0000000b00780b */ /* 0x000fe20003f06000 */
[----:B------:R-:W-:-:S12]  /*0f10*/  IMAD.MOV.U32 R6, RZ, RZ, 0xffff ;  /* 0x0000ffffff067424 */ /* 0x000fd800078e00ff */
[----:B------:R-:W-:Y:S05]  /*0f20*/  @P0 BRA `(.L_x_13) ;  /* 0x0000000800800947 */ /* 0x000fea0003800000 */
[----:B------:R-:W-:Y:S02]  /*0f30*/  FSETP.GTU.AND P0, PT, R11, -9.22337203685477580800e+18, PT ;  /* 0xdf0000000b00780b */ /* 0x000fe40003f0c000 */
[----:B------:R-:W-:-:S11]  /*0f40*/  PRMT R6, RZ, 0x7610, R6 ;  /* 0x00007610ff067816 */ /* 0x000fd60000000006 */
[----:B------:R-:W-:Y:S05]  /*0f50*/  @!P0 BRA `(.L_x_13) ;  /* 0x0000000800748947 */ /* 0x000fea0003800000 */
[----:B------:R-:W-:Y:S01]  /*0f60*/  SHF.R.U32.HI R6, RZ, 0x17, R11 ;  /* 0x00000017ff067819 */ /* 0x000fe2000001160b */
[----:B------:R-:W-:Y:S01]  /*0f70*/  BSSY.RECONVERGENT B1, `(.L_x_14) ;  /* 0x0000010000017945 */ /* 0x000fe20003800200 */
[----:B------:R-:W-:Y:S02]  /*0f80*/  ISETP.GE.AND P1, PT, R11, RZ, PT ;  /* 0x000000ff0b00720c */ /* 0x000fe40003f26270 */
[----:B------:R-:W-:Y:S02]  /*0f90*/  CS2R R8, SRZ ;  /* 0x0000000000087805 */ /* 0x000fe4000001ff00 */
[----:B------:R-:W-:-:S04]  /*0fa0*/  LOP3.LUT R10, R6, 0xff, RZ, 0xc0, !PT ;  /* 0x000000ff060a7812 */ /* 0x000fc800078ec0ff */
        /* <DEDUP_REMOVED lines=12> */
.L_x_15:
[----:B0-----:R-:W-:Y:S05]  /*1070*/  BSYNC.RECONVERGENT B1 ;  /* 0x0000000000017941 */ /* 0x001fea0003800200 */
.L_x_14:
[----:B------:R-:W-:-:S04]  /*1080*/  IMAD.IADD R6, R9, 0x1, R8 ;  /* 0x0000000109067824 */ /* 0x000fc800078e0208 */
[----:B------:R-:W-:Y:S01]  /*1090*/  @!P1 IMAD.MOV R6, RZ, RZ, -R6 ;  /* 0x000000ffff069224 */ /* 0x000fe200078e0a06 */
[----:B------:R-:W-:Y:S06]  /*10a0*/  BRA `(.L_x_13) ;  /* 0x0000000800207947 */ /* 0x000fec0003800000 */
.L_x_12:
[----:B------:R-:W1:Y:S02]  /*10b0*/  LDCU.64 UR10, c[0x0][0x380] ;  /* 0x00007000ff0a77ac */ /* 0x000e640008000a00 */
[----:B-1----:R-:W-:-:S04]  /*10c0*/  IADD3 R12, P0, PT, R10, UR10, RZ ;  /* 0x0000000a0a0c7c10 */ /* 0x002fc8000ff1e0ff */
[----:B------:R-:W-:Y:S02]  /*10d0*/  LEA.HI.X.SX32 R13, R10, UR11, 0x1, P0 ;  /* 0x0000000b0a0d7c11 */ /* 0x000fe400080f0eff */
[----:B------:R-:W-:Y:S02]  /*10e0*/  IADD3 R14, P0, PT, R12, UR6, RZ ;  /* 0x000000060c0e7c10 */ /* 0x000fe4000ff1e0ff */
[C---:B------:R-:W-:Y:S01]  /*10f0*/  IADD3 R16, P1, PT, R11.reuse, R12, RZ ;  /* 0x0000000c0b107210 */ /* 0x040fe20007f3e0ff */
[----:B0-----:R0:W5:Y:S02]  /*1100*/  LDG.E.U8 R8, desc[UR8][R12.64] ;  /* 0x000000080c087981 */ /* 0x001164000c1e1100 */
[----:B------:R-:W-:Y:S01]  /*1110*/  IMAD.X R15, RZ, RZ, R13, P0 ;  /* 0x000000ffff0f7224 */ /* 0x000fe200000e060d */
[----:B------:R-:W-:Y:S02]  /*1120*/  LEA.HI.X.SX32 R17, R11, R13, 0x1, P1 ;  /* 0x0000000d0b117211 */ /* 0x000fe400008f0eff */
[----:B------:R-:W-:-:S02]  /*1130*/  IADD3 R18, P0, PT, R16, UR6, RZ ;  /* 0x0000000610127c10 */ /* 0x000fc4000ff1e0ff */
[----:B------:R0:W5:Y:S03]  /*1140*/  LDG.E.U8 R9, desc[UR8][R14.64] ;  /* 0x000000080e097981 */ /* 0x000166000c1e1100 */
[----:B------:R-:W-:Y:S01]  /*1150*/  IMAD.X R19, RZ, RZ, R17, P0 ;  /* 0x000000ffff137224 */ /* 0x000fe200000e0611 */
[----:B------:R0:W5:Y:S04]  /*1160*/  LDG.E.U8 R11, desc[UR8][R16.64] ;  /* 0x00000008100b7981 */ /* 0x000168000c1e1100 */
[----:B------:R0:W5:Y:S01]  /*1170*/  LDG.E.U8 R10, desc[UR8][R18.64] ;  /* 0x00000008120a7981 */ /* 0x000162000c1e1100 */
[----:B------:R-:W-:-:S04]  /*1180*/  FSETP.GE.AND P0, PT, |R7|, 9.22337203685477580800e+18, PT ;  /* 0x5f0000000700780b */ /* 0x000fc80003f06200 */
[----:B------:R-:W-:Y:S01]  /*1190*/  FSETP.NAN.OR P0, PT, |R7|, |R7|, P0 ;  /* 0x400000070700720b */ /* 0x000fe20000708600 */
[----:B------:R-:W-:Y:S01]  /*11a0*/  BSSY.RECONVERGENT B1, `(.L_x_16) ;  /* 0x0000020000017945 */ /* 0x000fe20003800200 */
[----:B------:R-:W-:-:S11]  /*11b0*/  IMAD.MOV.U32 R20, RZ, RZ, -0x21000000 ;  /* 0xdf000000ff147424 */ /* 0x000fd600078e00ff */
[----:B0-----:R-:W-:Y:S05]  /*11c0*/  @P0 BRA `(.L_x_17) ;  /* 0x0000000000740947 */ /* 0x001fea0003800000 */
[----:B------:R-:W-:Y:S01]  /*11d0*/  SHF.R.U32.HI R12, RZ, 0x17, R7 ;  /* 0x00000017ff0c7819 */ /* 0x000fe20000011607 */
[----:B------:R-:W-:Y:S01]  /*11e0*/  BSSY.RECONVERGENT B2, `(.L_x_18) ;  /* 0x0000011000027945 */ /* 0x000fe20003800200 */
[----:B------:R-:W-:Y:S02]  /*11f0*/  CS2R R16, SRZ ;  /* 0x0000000000107805 */ /* 0x000fe4000001ff00 */
        /* <DEDUP_REMOVED lines=15> */
.L_x_19:
[----:B------:R-:W-:Y:S05]  /*12f0*/  BSYNC.RECONVERGENT B2 ;  /* 0x0000000000027941 */ /* 0x000fea0003800200 */
.L_x_18:
[----:B------:R-:W-:Y:S02]  /*1300*/  IADD3 R12, P0, PT, R17, R14, RZ ;  /* 0x0000000e110c7210 */ /* 0x000fe40007f1e0ff */
[----:B------:R-:W-:-:S03]  /*1310*/  ISETP.GE.AND P1, PT, R7, RZ, PT ;  /* 0x000000ff0700720c */ /* 0x000fc60003f26270 */
[----:B------:R-:W-:Y:S01]  /*1320*/  IMAD.X R13, R16, 0x1, R15, P0 ;  /* 0x00000001100d7824 */ /* 0x000fe200000e060f */
[----:B------:R-:W-:-:S04]  /*1330*/  IADD3 R15, P0, PT, RZ, -R12, RZ ;  /* 0x8000000cff0f7210 */ /* 0x000fc80007f1e0ff */
[----:B------:R-:W-:Y:S01]  /*1340*/  SEL R12, R15, R12, !P1 ;  /* 0x0000000c0f0c7207 */ /* 0x000fe20004800000 */
[----:B------:R-:W-:-:S03]  /*1350*/  IMAD.X R14, RZ, RZ, ~R13, P0 ;  /* 0x000000ffff0e7224 */ /* 0x000fc600000e0e0d */
[----:B------:R-:W-:Y:S02]  /*1360*/  IADD3 R12, P0, PT, R12, 0x1, RZ ;  /* 0x000000010c0c7810 */ /* 0x000fe40007f1e0ff */
[----:B------:R-:W-:-:S05]  /*1370*/  SEL R13, R14, R13, !P1 ;  /* 0x0000000d0e0d7207 */ /* 0x000fca0004800000 */
[----:B------:R-:W-:-:S04]  /*1380*/  IMAD.X R13, RZ, RZ, R13, P0 ;  /* 0x000000ffff0d7224 */ /* 0x000fc800000e060d */
[----:B------:R0:W1:Y:S03]  /*1390*/  I2F.S64 R20, R12 ;  /* 0x0000000c00147312 */ /* 0x0000660000301400 */
.L_x_17:
[----:B------:R-:W-:Y:S05]  /*13a0*/  BSYNC.RECONVERGENT B1 ;  /* 0x0000000000017941 */ /* 0x000fea0003800200 */
.L_x_16:
[C---:B------:R-:W-:Y:S01]  /*13b0*/  FSETP.NAN.AND P0, PT, |R6|.reuse, |R6|, PT ;  /* 0x400000060600720b */ /* 0x040fe20003f08200 */
[----:B------:R-:W-:Y:S01]  /*13c0*/  BSSY.RECONVERGENT B1, `(.L_x_20) ;  /* 0x0000022000017945 */ /* 0x000fe20003800200 */
[----:B-1----:R-:W-:Y:S01]  /*13d0*/  FADD R7, -R7, R20 ;  /* 0x0000001407077221 */ /* 0x002fe20000000100 */
[----:B0-----:R-:W-:Y:S01]  /*13e0*/  IMAD.MOV.U32 R13, RZ, RZ, -0x21000000 ;  /* 0xdf000000ff0d7424 */ /* 0x001fe200078e00ff */
[----:B------:R-:W-:-:S13]  /*13f0*/  FSETP.GE.OR P0, PT, |R6|, 9.22337203685477580800e+18, P0 ;  /* 0x5f0000000600780b */ /* 0x000fda0000706600 */
[----:B------:R-:W-:Y:S05]  /*1400*/  @P0 BRA `(.L_x_21) ;  /* 0x0000000000740947 */ /* 0x000fea0003800000 */
        /* <DEDUP_REMOVED lines=18> */
.L_x_23:
[----:B------:R-:W-:Y:S05]  /*1530*/  BSYNC.RECONVERGENT B2 ;  /* 0x0000000000027941 */ /* 0x000fea0003800200 */
.L_x_22:
        /* <DEDUP_REMOVED lines=8> */
[----:B------:R-:W-:-:S06]  /*15c0*/  IMAD.X R13, RZ, RZ, R13, P0 ;  /* 0x000000ffff0d7224 */ /* 0x000fcc00000e060d */
[----:B------:R0:W1:Y:S02]  /*15d0*/  I2F.S64 R13, R12 ;  /* 0x0000000c000d7312 */ /* 0x0000640000301400 */
.L_x_21:
[----:B------:R-:W-:Y:S05]  /*15e0*/  BSYNC.RECONVERGENT B1 ;  /* 0x0000000000017941 */ /* 0x000fea0003800200 */
.L_x_20:
[----:B0----5:R-:W-:Y:S01]  /*15f0*/  LOP3.LUT R12, R8, 0xffff, RZ, 0xc0, !PT ;  /* 0x0000ffff080c7812 */ /* 0x021fe200078ec0ff */
[----:B------:R-:W-:Y:S01]  /*1600*/  FMUL R7, R7, 0.5 ;  /* 0x3f00000007077820 */ /* 0x000fe20000400000 */
[----:B------:R-:W-:Y:S01]  /*1610*/  LOP3.LUT R8, R9, 0xffff, RZ, 0xc0, !PT ;  /* 0x0000ffff09087812 */ /* 0x000fe200078ec0ff */
[----:B-1----:R-:W-:Y:S01]  /*1620*/  FADD R13, -R6, R13 ;  /* 0x0000000d060d7221 */ /* 0x002fe20000000100 */
[----:B------:R-:W-:Y:S02]  /*1630*/  LOP3.LUT R11, R11, 0xffff, RZ, 0xc0, !PT ;  /* 0x0000ffff0b0b7812 */ /* 0x000fe400078ec0ff */
[----:B------:R-:W-:Y:S01]  /*1640*/  I2FP.F32.U32 R12, R12 ;  /* 0x0000000c000c7245 */ /* 0x000fe20000201000 */
[----:B------:R-:W-:Y:S01]  /*1650*/  FMUL R13, R13, 0.5 ;  /* 0x3f0000000d0d7820 */ /* 0x000fe20000400000 */
[----:B------:R-:W-:Y:S02]  /*1660*/  LOP3.LUT R10, R10, 0xffff, RZ, 0xc0, !PT ;  /* 0x0000ffff0a0a7812 */ /* 0x000fe400078ec0ff */
[----:B------:R-:W-:Y:S01]  /*1670*/  I2FP.F32.U32 R8, R8 ;  /* 0x0000000800087245 */ /* 0x000fe20000201000 */
[----:B------:R-:W-:Y:S01]  /*1680*/  FFMA R9, -R7, R12, R12 ;  /* 0x0000000c07097223 */ /* 0x000fe2000000010c */
[----:B------:R-:W-:-:S02]  /*1690*/  I2FP.F32.U32 R14, R11 ;  /* 0x0000000b000e7245 */ /* 0x000fc40000201000 */
[----:B------:R-:W-:Y:S01]  /*16a0*/  I2FP.F32.U32 R10, R10 ;  /* 0x0000000a000a7245 */ /* 0x000fe20000201000 */
[C---:B------:R-:W-:Y:S02]  /*16b0*/  FFMA R8, R7.reuse, R8, R9 ;  /* 0x0000000807087223 */ /* 0x040fe40000000009 */
[----:B------:R-:W-:-:S04]  /*16c0*/  FFMA R11, -R7, R14, R14 ;  /* 0x0000000e070b7223 */ /* 0x000fc8000000010e */
[----:B------:R-:W-:Y:S01]  /*16d0*/  FFMA R10, R7, R10, R11 ;  /* 0x0000000a070a7223 */ /* 0x000fe2000000000b */
[----:B------:R-:W0:Y:S08]  /*16e0*/  F2F.F64.F32 R8, R8 ;  /* 0x0000000800087310 */ /* 0x000e300000201800 */
[----:B------:R-:W1:Y:S08]  /*16f0*/  F2F.F64.F32 R10, R10 ;  /* 0x0000000a000a7310 */ /* 0x000e700000201800 */
[----:B0-----:R-:W0:Y:S08]  /*1700*/  F2I.F64.TRUNC R9, R8 ;  /* 0x0000000800097311 */ /* 0x001e30000030d100 */
[----:B-1----:R-:W1:Y:S01]  /*1710*/  F2I.F64.TRUNC R11, R10 ;  /* 0x0000000a000b7311 */ /* 0x002e62000030d100 */
[----:B0-----:R-:W-:-:S05]  /*1720*/  I2FP.F32.S32 R12, R9 ;  /* 0x00000009000c7245 */ /* 0x001fca0000201400 */
[----:B------:R-:W-:Y:S01]  /*1730*/  FFMA R7, -R13, R12, R12 ;  /* 0x0000000c0d077223 */ /* 0x000fe2000000010c */
[----:B-1----:R-:W-:-:S05]  /*1740*/  I2FP.F32.S32 R6, R11 ;  /* 0x0000000b00067245 */ /* 0x002fca0000201400 */
        /* <DEDUP_REMOVED lines=27> */
.L_x_25:
[----:B------:R-:W-:Y:S05]  /*1900*/  BSYNC.RECONVERGENT B1 ;  /* 0x0000000000017941 */ /* 0x000fea0003800200 */
.L_x_24:
[----:B------:R-:W-:-:S04]  /*1910*/  IMAD.IADD R6, R9, 0x1, R8 ;  /* 0x0000000109067824 */ /* 0x000fc800078e0208 */
[----:B------:R-:W-:-:S07]  /*1920*/  @!P1 IMAD.MOV R6, RZ, RZ, -R6 ;  /* 0x000000ffff069224 */ /* 0x000fce00078e0a06 */
.L_x_13:
[----:B0-----:R-:W-:Y:S05]  /*1930*/  BSYNC.RECONVERGENT B0 ;  /* 0x0000000000007941 */ /* 0x001fea0003800200 */
.L_x_11:
[----:B------:R-:W0:Y:S01]  /*1940*/  LDCU.64 UR10, c[0x0][0x388] ;  /* 0x00007100ff0a77ac */ /* 0x000e220008000a00 */
[----:B------:R-:W-:-:S04]  /*1950*/  IMAD R0, R3, UR5, R0 ;  /* 0x0000000503007c24 */ /* 0x000fc8000f8e0200 */
[----:B------:R-:W-:-:S04]  /*1960*/  IMAD R5, R2, R5, R0 ;  /* 0x0000000502057224 */ /* 0x000fc800078e0200 */
[----:B------:R-:W-:-:S05]  /*1970*/  IMAD R5, R4, UR6, R5 ;  /* 0x0000000604057c24 */ /* 0x000fca000f8e0205 */
[----:B0-----:R-:W-:-:S04]  /*1980*/  IADD3 R2, P0, PT, R5, UR10, RZ ;  /* 0x0000000a05027c10 */ /* 0x001fc8000ff1e0ff */
[----:B------:R-:W-:-:S05]  /*1990*/  LEA.HI.X.SX32 R3, R5, UR11, 0x1, P0 ;  /* 0x0000000b05037c11 */ /* 0x000fca00080f0eff */
[----:B------:R-:W-:Y:S01]  /*19a0*/  STG.E.U8 desc[UR8][R2.64], R6 ;  /* 0x0000000602007986 */ /* 0x000fe2000c101108 */
[----:B------:R-:W-:Y:S05]  /*19b0*/  EXIT ;  /* 0x000000000000794d */ /* 0x000fea0003800000 */
        .weak           $__internal_0_$__cuda_sm20_div_s64
        .type           $__internal_0_$__cuda_sm20_div_s64,@function
        .size           $__internal_0_$__cuda_sm20_div_s64,(.L_x_29 - $__internal_0_$__cuda_sm20_div_s64)
$__internal_0_$__cuda_sm20_div_s64:
[-C--:B------:R-:W-:Y:S02]  /*19c0*/  IADD3 R15, P1, PT, RZ, -R20.reuse, RZ ;  /* 0x80000014ff0f7210 */ /* 0x080fe40007f3e0ff */
[----:B------:R-:W-:Y:S02]  /*19d0*/  ISETP.GE.AND P0, PT, R19, RZ, PT ;  /* 0x000000ff1300720c */ /* 0x000fe40003f06270 */
[----:B------:R-:W-:Y:S01]  /*19e0*/  ISETP.GE.AND P3, PT, R22, RZ, PT ;  /* 0x000000ff1600720c */ /* 0x000fe20003f66270 */
[----:B------:R-:W-:Y:S01]  /*19f0*/  IMAD.X R12, RZ, RZ, ~R19, P1 ;  /* 0x000000ffff0c7224 */ /* 0x000fe200008e0e13 */
[----:B------:R-:W-:-:S04]  /*1a00*/  SEL R14, R15, R20, !P0 ;  /* 0x000000140f0e7207 */ /* 0x000fc80004000000 */
[----:B------:R-:W-:-:S04]  /*1a10*/  SEL R15, R12, R19, !P0 ;  /* 0x000000130c0f7207 */ /* 0x000fc80004000000 */
[----:B------:R-:W0:Y:S08]  /*1a20*/  I2F.U64.RP R23, R14 ;  /* 0x0000000e00177312 */ /* 0x000e300000309000 */
[----:B0-----:R-:W0:Y:S02]  /*1a30*/  MUFU.RCP R23, R23 ;  /* 0x0000001700177308 */ /* 0x001e240000001000 */
[----:B0-----:R-:W-:-:S06]  /*1a40*/  VIADD R12, R23, 0x1ffffffe ;  /* 0x1ffffffe170c7836 */ /* 0x001fcc0000000000 */
[----:B------:R-:W0:Y:S02]  /*1a50*/  F2I.U64.TRUNC R12, R12 ;  /* 0x0000000c000c7311 */ /* 0x000e24000020d800 */
[----:B0-----:R-:W-:-:S04]  /*1a60*/  IMAD.WIDE.U32 R16, R12, R14, RZ ;  /* 0x0000000e0c107225 */ /* 0x001fc800078e00ff */
[----:B------:R-:W-:Y:S01]  /*1a70*/  IMAD R17, R12, R15, R17 ;  /* 0x0000000f0c117224 */ /* 0x000fe200078e0211 */
[----:B------:R-:W-:-:S03]  /*1a80*/  IADD3 R25, P0, PT, RZ, -R16, RZ ;  /* 0x80000010ff197210 */ /* 0x000fc60007f1e0ff */
[----:B------:R-:W-:Y:S02]  /*1a90*/  IMAD R17, R13, R14, R17 ;  /* 0x0000000e0d117224 */ /* 0x000fe400078e0211 */
[----:B------:R-:W-:-:S04]  /*1aa0*/  IMAD.HI.U32 R16, R12, R25, RZ ;  /* 0x000000190c107227 */ /* 0x000fc800078e00ff */
[----:B------:R-:W-:Y:S02]  /*1ab0*/  IMAD.X R27, RZ, RZ, ~R17, P0 ;  /* 0x000000ffff1b7224 */ /* 0x000fe400000e0e11 */
[----:B------:R-:W-:Y:S02]  /*1ac0*/  IMAD.MOV.U32 R17, RZ, RZ, R12 ;  /* 0x000000ffff117224 */ /* 0x000fe400078e000c */
[-C--:B------:R-:W-:Y:S02]  /*1ad0*/  IMAD R29, R13, R27.reuse, RZ ;  /* 0x0000001b0d1d7224 */ /* 0x080fe400078e02ff */
[----:B------:R-:W-:-:S04]  /*1ae0*/  IMAD.WIDE.U32 R16, P0, R12, R27, R16 ;  /* 0x0000001b0c107225 */ /* 0x000fc80007800010 */
[----:B------:R-:W-:-:S04]  /*1af0*/  IMAD.HI.U32 R23, R13, R27, RZ ;  /* 0x0000001b0d177227 */ /* 0x000fc800078e00ff */
[----:B------:R-:W-:-:S04]  /*1b00*/  IMAD.HI.U32 R16, P1, R13, R25, R16 ;  /* 0x000000190d107227 */ /* 0x000fc80007820010 */
[----:B------:R-:W-:Y:S01]  /*1b10*/  IMAD.X R23, R23, 0x1, R13, P0 ;  /* 0x0000000117177824 */ /* 0x000fe200000e060d */
[----:B------:R-:W-:-:S04]  /*1b20*/  IADD3 R17, P2, PT, R29, R16, RZ ;  /* 0x000000101d117210 */ /* 0x000fc80007f5e0ff */
[----:B------:R-:W-:Y:S01]  /*1b30*/  IADD3.X R23, PT, PT, RZ, RZ, R23, P2, P1 ;  /* 0x000000ffff177210 */ /* 0x000fe200017e2417 */
[----:B------:R-:W-:-:S04]  /*1b40*/  IMAD.WIDE.U32 R12, R17, R14, RZ ;  /* 0x0000000e110c7225 */ /* 0x000fc800078e00ff */
[----:B------:R-:W-:Y:S01]  /*1b50*/  IMAD R13, R17, R15, R13 ;  /* 0x0000000f110d7224 */ /* 0x000fe200078e020d */
[----:B------:R-:W-:Y:S02]  /*1b60*/  IADD3 R25, P0, PT, RZ, -R12, RZ ;  /* 0x8000000cff197210 */ /* 0x000fe40007f1e0ff */
[----:B------:R-:W-:Y:S01]  /*1b70*/  IADD3 R12, P4, PT, RZ, -R21, RZ ;  /* 0x80000015ff0c7210 */ /* 0x000fe20007f9e0ff */
[----:B------:R-:W-:Y:S02]  /*1b80*/  IMAD R13, R23, R14, R13 ;  /* 0x0000000e170d7224 */ /* 0x000fe400078e020d */
[----:B------:R-:W-:Y:S01]  /*1b90*/  IMAD.HI.U32 R16, R17, R25, RZ ;  /* 0x0000001911107227 */ /* 0x000fe200078e00ff */
[----:B------:R-:W-:-:S03]  /*1ba0*/  SEL R21, R12, R21, !P3 ;  /* 0x000000150c157207 */ /* 0x000fc60005800000 */
[----:B------:R-:W-:-:S04]  /*1bb0*/  IMAD.X R24, RZ, RZ, ~R13, P0 ;  /* 0x000000ffff187224 */ /* 0x000fc800000e0e0d */
[----:B------:R-:W-:-:S04]  /*1bc0*/  IMAD.WIDE.U32 R16, P0, R17, R24, R16 ;  /* 0x0000001811107225 */ /* 0x000fc80007800010 */
[C---:B------:R-:W-:Y:S02]  /*1bd0*/  IMAD R13, R23.reuse, R24, RZ ;  /* 0x00000018170d7224 */ /* 0x040fe400078e02ff */
[----:B------:R-:W-:-:S04]  /*1be0*/  IMAD.HI.U32 R16, P1, R23, R25, R16 ;  /* 0x0000001917107227 */ /* 0x000fc80007820010 */
[----:B------:R-:W-:Y:S01]  /*1bf0*/  IMAD.X R17, RZ, RZ, ~R22, P4 ;  /* 0x000000ffff117224 */ /* 0x000fe200020e0e16 */
[----:B------:R-:W-:Y:S01]  /*1c00*/  IADD3 R16, P2, PT, R13, R16, RZ ;  /* 0x000000100d107210 */ /* 0x000fe20007f5e0ff */
[----:B------:R-:W-:-:S03]  /*1c10*/  IMAD.HI.U32 R24, R23, R24, RZ ;  /* 0x0000001817187227 */ /* 0x000fc600078e00ff */
[-C--:B------:R-:W-:Y:S01]  /*1c20*/  SEL R17, R17, R22.reuse, !P3 ;  /* 0x0000001611117207 */ /* 0x080fe20005800000 */
[----:B------:R-:W-:Y:S01]  /*1c30*/  IMAD.HI.U32 R12, R16, R21, RZ ;  /* 0x00000015100c7227 */ /* 0x000fe200078e00ff */
[----:B------:R-:W-:-:S03]  /*1c40*/  LOP3.LUT R22, R19, R22, RZ, 0x3c, !PT ;  /* 0x0000001613167212 */ /* 0x000fc600078e3cff */
[----:B------:R-:W-:Y:S02]  /*1c50*/  IMAD.X R23, R24, 0x1, R23, P0 ;  /* 0x0000000118177824 */ /* 0x000fe400000e0617 */
[----:B------:R-:W-:-:S03]  /*1c60*/  IMAD.MOV.U32 R13, RZ, RZ, RZ ;  /* 0x000000ffff0d7224 */ /* 0x000fc600078e00ff */
[----:B------:R-:W-:Y:S01]  /*1c70*/  IADD3.X R24, PT, PT, RZ, RZ, R23, P2, P1 ;  /* 0x000000ffff187210 */ /* 0x000fe200017e2417 */
[----:B------:R-:W-:-:S04]  /*1c80*/  IMAD.WIDE.U32 R12, R16, R17, R12 ;  /* 0x00000011100c7225 */ /* 0x000fc800078e000c */
[C---:B------:R-:W-:Y:S02]  /*1c90*/  IMAD R23, R24.reuse, R17, RZ ;  /* 0x0000001118177224 */ /* 0x040fe400078e02ff */
[----:B------:R-:W-:-:S04]  /*1ca0*/  IMAD.HI.U32 R12, P0, R24, R21, R12 ;  /* 0x00000015180c7227 */ /* 0x000fc8000780000c */
[----:B------:R-:W-:Y:S01]  /*1cb0*/  IMAD.HI.U32 R16, R24, R17, RZ ;  /* 0x0000001118107227 */ /* 0x000fe200078e00ff */
[----:B------:R-:W-:-:S03]  /*1cc0*/  IADD3 R23, P1, PT, R23, R12, RZ ;  /* 0x0000000c17177210 */ /* 0x000fc60007f3e0ff */
[----:B------:R-:W-:Y:S02]  /*1cd0*/  IMAD.X R16, RZ, RZ, R16, P0 ;  /* 0x000000ffff107224 */ /* 0x000fe400000e0610 */
[----:B------:R-:W-:-:S04]  /*1ce0*/  IMAD.WIDE.U32 R12, R23, R14, RZ ;  /* 0x0000000e170c7225 */ /* 0x000fc800078e00ff */
[----:B------:R-:W-:Y:S01]  /*1cf0*/  IMAD.X R25, RZ, RZ, R16, P1 ;  /* 0x000000ffff197224 */ /* 0x000fe200008e0610 */
[----:B------:R-:W-:Y:S01]  /*1d00*/  IADD3 R21, P1, PT, -R12, R21, RZ ;  /* 0x000000150c157210 */ /* 0x000fe20007f3e1ff */
[----:B------:R-:W-:-:S03]  /*1d10*/  IMAD R13, R23, R15, R13 ;  /* 0x0000000f170d7224 */ /* 0x000fc600078e020d */
[-C--:B------:R-:W-:Y:S01]  /*1d20*/  ISETP.GE.U32.AND P0, PT, R21, R14.reuse, PT ;  /* 0x0000000e1500720c */ /* 0x080fe20003f06070 */
[----:B------:R-:W-:-:S04]  /*1d30*/  IMAD R12, R25, R14, R13 ;  /* 0x0000000e190c7224 */ /* 0x000fc800078e020d */
[----:B------:R-:W-:Y:S01]  /*1d40*/  IMAD.X R25, R17, 0x1, ~R12, P1 ;  /* 0x0000000111197824 */ /* 0x000fe200008e0e0c */
[----:B------:R-:W-:Y:S01]  /*1d50*/  IADD3 R13, P1, PT, R21, -R14, RZ ;  /* 0x8000000e150d7210 */ /* 0x000fe20007f3e0ff */
[----:B------:R-:W-:-:S03]  /*1d60*/  VIADD R12, R23, 0x1 ;  /* 0x00000001170c7836 */ /* 0x000fc60000000000 */
[C---:B------:R-:W-:Y:S01]  /*1d70*/  ISETP.GE.U32.AND.EX P0, PT, R25.reuse, R15, PT, P0 ;  /* 0x0000000f1900720c */ /* 0x040fe20003f06100 */
[----:B------:R-:W-:Y:S01]  /*1d80*/  IMAD.X R17, R25, 0x1, ~R15, P1 ;  /* 0x0000000119117824 */ /* 0x000fe200008e0e0f */
[----:B------:R-:W-:Y:S02]  /*1d90*/  ISETP.GE.AND P1, PT, R22, RZ, PT ;  /* 0x000000ff1600720c */ /* 0x000fe40003f26270 */
[----:B------:R-:W-:Y:S02]  /*1da0*/  SEL R13, R13, R21, P0 ;  /* 0x000000150d0d7207 */ /* 0x000fe40000000000 */
[----:B------:R-:W-:Y:S02]  /*1db0*/  SEL R23, R12, R23, P0 ;  /* 0x000000170c177207 */ /* 0x000fe40000000000 */
[----:B------:R-:W-:Y:S02]  /*1dc0*/  SEL R17, R17, R25, P0 ;  /* 0x0000001911117207 */ /* 0x000fe40000000000 */
[----:B------:R-:W-:Y:S01]  /*1dd0*/  ISETP.GE.U32.AND P0, PT, R13, R14, PT ;  /* 0x0000000e0d00720c */ /* 0x000fe20003f06070 */
[----:B------:R-:W-:-:S03]  /*1de0*/  VIADD R16, R23, 0x1 ;  /* 0x0000000117107836 */ /* 0x000fc60000000000 */
[----:B------:R-:W-:-:S04]  /*1df0*/  ISETP.GE.U32.AND.EX P0, PT, R17, R15, PT, P0 ;  /* 0x0000000f1100720c */ /* 0x000fc80003f06100 */
[----:B------:R-:W-:Y:S02]  /*1e00*/  SEL R16, R16, R23, P0 ;  /* 0x0000001710107207 */ /* 0x000fe40000000000 */
[----:B------:R-:W-:-:S03]  /*1e10*/  ISETP.NE.U32.AND P0, PT, R20, RZ, PT ;  /* 0x000000ff1400720c */ /* 0x000fc60003f05070 */
[----:B------:R-:W-:Y:S01]  /*1e20*/  IMAD.MOV R13, RZ, RZ, -R16 ;  /* 0x000000ffff0d7224 */ /* 0x000fe200078e0a10 */
[----:B------:R-:W-:Y:S01]  /*1e30*/  ISETP.NE.AND.EX P0, PT, R19, RZ, PT, P0 ;  /* 0x000000ff1300720c */ /* 0x000fe20003f05300 */
[----:B------:R-:W-:-:S03]  /*1e40*/  IMAD.MOV.U32 R19, RZ, RZ, 0x0 ;  /* 0x00000000ff137424 */ /* 0x000fc600078e00ff */
[----:B------:R-:W-:-:S04]  /*1e50*/  SEL R16, R13, R16, !P1 ;  /* 0x000000100d107207 */ /* 0x000fc80004800000 */
[----:B------:R-:W-:Y:S01]  /*1e60*/  SEL R16, R16, 0xffffffff, P0 ;  /* 0xffffffff10107807 */ /* 0x000fe20000000000 */
[----:B------:R-:W-:Y:S06]  /*1e70*/  RET.REL.NODEC R18 `(_Z8cuRESIZEPhS_iiiiff) ;  /* 0xffffffe012607950 */ /* 0x000fec0003c3ffff */
.L_x_26:
[----:B------:R-:W-:-:S00]  /*1e80*/  BRA `(.L_x_26) ;  /* 0xfffffffc00fc7947 */ /* 0x000fc0000383ffff */
[----:B------:R-:W-:-:S00]  /*1e90*/  NOP ;  /* 0x0000000000007918 */ /* 0x000fc00000000000 */
        /* <DEDUP_REMOVED lines=14> */
.L_x_29:


//--------------------- .text._Z14GPU_validationv --------------------------
	.section	.text._Z14GPU_validationv,"ax",@progbits
	.align	128
        .global         _Z14GPU_validationv
        .type           _Z14GPU_validationv,@function
        .size           _Z14GPU_validationv,(.L_x_31 - _Z14GPU_validationv)
        .other          _Z14GPU_validationv,@"STO_CUDA_ENTRY STV_DEFAULT"
_Z14GPU_validationv:
.text._Z14GPU_validationv:
[----:B------:R-:W0:Y:S01]  /*0000*/  LDC R1, c[0x0][0x37c] ;  /* 0x0000df00ff017b82 */ /* 0x000e220000000800 */
[----:B------:R-:W-:Y:S01]  /*0010*/  MOV R0, 0x8 ;  /* 0x0000000800007802 */ /* 0x000fe20000000f00 */
[----:B------:R-:W1:Y:S01]  /*0020*/  LDCU.64 UR4, c[0x4][URZ] ;  /* 0x01000000ff0477ac */ /* 0x000e620008000a00 */
[----:B------:R-:W-:-:S05]  /*0030*/  CS2R R6, SRZ ;  /* 0x0000000000067805 */ /* 0x000fca000001ff00 */
[----:B------:R2:W3:Y:S01]  /*0040*/  LDC.64 R2, c[0x4][R0] ;  /* 0x0100000000027b82 */ /* 0x0004e20000000a00 */
[----:B-1----:R-:W-:Y:S02]  /*0050*/  IMAD.U32 R4, RZ, RZ, UR4 ;  /* 0x00000004ff047e24 */ /* 0x002fe4000f8e00ff */
[----:B--2---:R-:W-:-:S07]  /*0060*/  IMAD.U32 R5, RZ, RZ, UR5 ;  /* 0x00000005ff057e24 */ /* 0x004fce000f8e00ff */
[----:B------:R-:W-:-:S07]  /*0070*/  LEPC R20, `(.L_x_27) ;  /* 0x000000001014794e */ /* 0x000fce0000000000 */
[----:B0--3--:R-:W-:Y:S05]  /*0080*/  CALL.ABS.NOINC R2 ;  /* 0x0000000002007343 */ /* 0x009fea0003c00000 */
.L_x_27:
[----:B------:R-:W-:Y:S05]  /*0090*/  EXIT ;  /* 0x000000000000794d */ /* 0x000fea0003800000 */
.L_x_28:
        /* <DEDUP_REMOVED lines=14> */
.L_x_31:


//--------------------- .nv.global.init           --------------------------
	.section	.nv.global.init,"aw",@progbits
.nv.global.init:
	.type		$str,@object
	.size		$str,(.L_0 - $str)
$str:
        /*0000*/ 	.byte	0x47, 0x50, 0x55, 0x20, 0x68, 0x61, 0x73, 0x20, 0x62, 0x65, 0x65, 0x6e, 0x20, 0x61, 0x63, 0x74
        /*0010*/ 	.byte	0x69, 0x76, 0x61, 0x74, 0x65, 0x64, 0x20, 0x0a, 0x00
.L_0:


//--------------------- .nv.shared.reserved.0     --------------------------
	.section	.nv.shared.reserved.0,"aw",@nobits
	.weak		__nv_reservedSMEM_offset_0_alias
	.size		__nv_reservedSMEM_offset_0_alias, 0, 64
	.other		__nv_reservedSMEM_offset_0_alias,@"STO_CUDA_RESERVED_SHARED STV_DEFAULT"
__nv_reservedSMEM_offset_0_alias:
	.zero		0
	.zero		64


//--------------------- .nv.constant0._Z8cuRESIZEPhS_iiiiff --------------------------
	.section	.nv.constant0._Z8cuRESIZEPhS_iiiiff,"a",@progbits
	.sectionflags	@""
	.align	4
.nv.constant0._Z8cuRESIZEPhS_iiiiff:
	.zero		936


//--------------------- .nv.constant0._Z14GPU_validationv --------------------------
	.section	.nv.constant0._Z14GPU_validationv,"a",@progbits
	.sectionflags	@""
	.align	4
.nv.constant0._Z14GPU_validationv:
	.zero		896


//--------------------- SYMBOLS --------------------------

	.type		.nv.reservedSmem.offset0,@object
	.size		.nv.reservedSmem.offset0,0x4
	.type		vprintf,@function
